def attn_fwd(
    Q,
    K,
    V,
    Out,
    Lse,
    sm_scale,
    stride_qz,
    stride_qh,
    stride_qm,
    stride_qk,
    stride_kz,
    stride_kh,
    stride_kn,
    stride_kk,
    stride_vz,
    stride_vh,
    stride_vn,
    stride_vk,
    stride_oz,
    stride_oh,
    stride_om,
    stride_ok,
    seqlen_q,
    seqlen_k,
    BLOCK_M: tl.constexpr,
    BLOCK_N: tl.constexpr,
    HEAD_DIM: tl.constexpr,
    CAUSAL: tl.constexpr,
):
    start_m = tl.program_id(0)
    off_hz = tl.program_id(1)
    q_off = off_hz * stride_qh
    k_off = off_hz * stride_kh
    v_off = off_hz * stride_vh
    offs_m = start_m * BLOCK_M + tl.arange(0, BLOCK_M)
    offs_d = tl.arange(0, HEAD_DIM)
    offs_n = tl.arange(0, BLOCK_N)
    q_ptrs = Q + q_off + offs_m[:, None] * stride_qm + offs_d[None, :] * stride_qk
    k_ptrs = K + k_off + offs_d[:, None] * stride_kk + offs_n[None, :] * stride_kn
    v_ptrs = V + v_off + offs_n[:, None] * stride_vn + offs_d[None, :] * stride_vk
    m_i = tl.full([BLOCK_M], float("-inf"), dtype=tl.float32)
    l_i = tl.zeros([BLOCK_M], dtype=tl.float32) + 1.0
    acc = tl.zeros([BLOCK_M, HEAD_DIM], dtype=tl.float32)
    q = tl.load(q_ptrs)
    acc, l_i, m_i = _attn_fwd_inner(
        acc,
        l_i,
        m_i,
        q,
        k_ptrs,
        v_ptrs,
        sm_scale,
        stride_kn,
        stride_vn,
        start_m,
        seqlen_k,
        BLOCK_M,
        BLOCK_N,
        HEAD_DIM,
        CAUSAL,
    )
    acc = acc / l_i[:, None]
    lse = m_i + tl.math.log2(l_i) / 1.4426950408889634
    o_ptrs = (
        Out
        + off_hz * stride_oh
        + offs_m[:, None] * stride_om
        + offs_d[None, :] * stride_ok
    )
    tl.store(o_ptrs, acc.to(Out.dtype.element_ty))
    tl.store(Lse + off_hz * seqlen_q + offs_m, lse)

# config = {"BLOCK_M": 128, "BLOCK_N": 32, "HEAD_DIM": 128, "arch": "sm_90", "causal": true, "dtype": "bf16", "num_stages": 2, "num_warps": 8}
# arch = sm_90


// ===== COMPILED SASS (sm_90a) =====

	.target	sm_90a

	.elftype	@"ET_EXEC"


//--------------------- .note.nv.tkinfo           --------------------------
	.section	.note.nv.tkinfo,"",@"SHT_NOTE"
	.sectionflags	@"SHF_NOTE_NV_TKINFO"
	.tkinfo
        /*0018*/ 	.word	0x00000002
        /*0030*/ 	.string	""
        /*0030*/ 	.string	"ptxas"
        /*0030*/ 	.string	"Cuda compilation tools, release 13.0, V13.0.88"
        /*0030*/ 	.string	"Build cuda_13.0.r13.0/compiler.36424714_0"
        /*0030*/ 	.string	"-v  -suppress-debug-info  -lineinfo  -arch sm_90a "



//--------------------- .note.nv.cuinfo           --------------------------
	.section	.note.nv.cuinfo,"",@"SHT_NOTE"
	.sectionflags	@"SHF_NOTE_NV_CUINFO"
        /*0018*/ 	.short	0x0002
        /*001a*/ 	.short	0x005a
        /*001c*/ 	.short	0x0082
	.zero		2


//--------------------- .nv.info                  --------------------------
	.section	.nv.info,"",@"SHT_CUDA_INFO"
	.align	4


	//----- nvinfo : EIATTR_REGCOUNT
	.align		4
        /*0000*/ 	.byte	0x04, 0x2f
        /*0002*/ 	.short	(.L_2 - .L_1)
	.align		4
.L_1:
        /*0004*/ 	.word	index@(attn_fwd)
        /*0008*/ 	.word	0x000000da


	//----- nvinfo : EIATTR_FRAME_SIZE
	.align		4
.L_2:
        /*000c*/ 	.byte	0x04, 0x11
        /*000e*/ 	.short	(.L_4 - .L_3)
	.align		4
.L_3:
        /*0010*/ 	.word	index@(attn_fwd)
        /*0014*/ 	.word	0x00000000


	//----- nvinfo : EIATTR_MIN_STACK_SIZE
	.align		4
.L_4:
        /*0018*/ 	.byte	0x04, 0x12
        /*001a*/ 	.short	(.L_6 - .L_5)
	.align		4
.L_5:
        /*001c*/ 	.word	index@(attn_fwd)
        /*0020*/ 	.word	0x00000000
.L_6:


//--------------------- .nv.compat                --------------------------
	.section	.nv.compat,"",@"SHT_CUDA_COMPAT_INFO"
	.align	4
        /*0000*/ 	.byte	0x02, 0x09, 0x01, 0x00, 0x02, 0x02, 0x04, 0x00, 0x02, 0x05, 0x05, 0x00, 0x03, 0x07, 0x01, 0x01
        /*0010*/ 	.byte	0x02, 0x03, 0x00, 0x00, 0x02, 0x06, 0x01, 0x00, 0x04, 0x0b, 0x08, 0x00, 0x00, 0x00, 0x00, 0x00
        /*0020*/ 	.byte	0x00, 0x00, 0x00, 0x00


//--------------------- .nv.info.attn_fwd         --------------------------
	.section	.nv.info.attn_fwd,"",@"SHT_CUDA_INFO"
	.sectionflags	@""
	.align	4


	//----- nvinfo : EIATTR_CUDA_API_VERSION
	.align		4
        /*0000*/ 	.byte	0x04, 0x37
        /*0002*/ 	.short	(.L_8 - .L_7)
.L_7:
        /*0004*/ 	.word	0x00000082


	//----- nvinfo : EIATTR_KPARAM_INFO
	.align		4
.L_8:
        /*0008*/ 	.byte	0x04, 0x17
        /*000a*/ 	.short	(.L_10 - .L_9)
.L_9:
        /*000c*/ 	.word	0x00000000
        /*0010*/ 	.short	0x0019
        /*0012*/ 	.short	0x0080
        /*0014*/ 	.byte	0x00, 0xf4, 0x21, 0x00


	//----- nvinfo : EIATTR_KPARAM_INFO
	.align		4
.L_10:
        /*0018*/ 	.byte	0x04, 0x17
        /*001a*/ 	.short	(.L_12 - .L_11)
.L_11:
        /*001c*/ 	.word	0x00000000
        /*0020*/ 	.short	0x0018
        /*0022*/ 	.short	0x0078
        /*0024*/ 	.byte	0x00, 0xf4, 0x21, 0x00


	//----- nvinfo : EIATTR_KPARAM_INFO
	.align		4
.L_12:
        /*0028*/ 	.byte	0x04, 0x17
        /*002a*/ 	.short	(.L_14 - .L_13)
.L_13:
        /*002c*/ 	.word	0x00000000
        /*0030*/ 	.short	0x0017
        /*0032*/ 	.short	0x0070
        /*0034*/ 	.byte	0x00, 0xf0, 0x11, 0x00


	//----- nvinfo : EIATTR_KPARAM_INFO
	.align		4
.L_14:
        /*0038*/ 	.byte	0x04, 0x17
        /*003a*/ 	.short	(.L_16 - .L_15)
.L_15:
        /*003c*/ 	.word	0x00000000
        /*0040*/ 	.short	0x0016
        /*0042*/ 	.short	0x006c
        /*0044*/ 	.byte	0x00, 0xf0, 0x11, 0x00


	//----- nvinfo : EIATTR_KPARAM_INFO
	.align		4
.L_16:
        /*0048*/ 	.byte	0x04, 0x17
        /*004a*/ 	.short	(.L_18 - .L_17)
.L_17:
        /*004c*/ 	.word	0x00000000
        /*0050*/ 	.short	0x0015
        /*0052*/ 	.short	0x0068
        /*0054*/ 	.byte	0x00, 0xf0, 0x11, 0x00


	//----- nvinfo : EIATTR_KPARAM_INFO
	.align		4
.L_18:
        /*0058*/ 	.byte	0x04, 0x17
        /*005a*/ 	.short	(.L_20 - .L_19)
.L_19:
        /*005c*/ 	.word	0x00000000
        /*0060*/ 	.short	0x0014
        /*0062*/ 	.short	0x0064
        /*0064*/ 	.byte	0x00, 0xf0, 0x11, 0x00


	//----- nvinfo : EIATTR_KPARAM_INFO
	.align		4
.L_20:
        /*0068*/ 	.byte	0x04, 0x17
        /*006a*/ 	.short	(.L_22 - .L_21)
.L_21:
        /*006c*/ 	.word	0x00000000
        /*0070*/ 	.short	0x0013
        /*0072*/ 	.short	0x0060
        /*0074*/ 	.byte	0x00, 0xf0, 0x11, 0x00


	//----- nvinfo : EIATTR_KPARAM_INFO
	.align		4
.L_22:
        /*0078*/ 	.byte	0x04, 0x17
        /*007a*/ 	.short	(.L_24 - .L_23)
.L_23:
        /*007c*/ 	.word	0x00000000
        /*0080*/ 	.short	0x0012
        /*0082*/ 	.short	0x005c
        /*0084*/ 	.byte	0x00, 0xf0, 0x11, 0x00


	//----- nvinfo : EIATTR_KPARAM_INFO
	.align		4
.L_24:
        /*0088*/ 	.byte	0x04, 0x17
        /*008a*/ 	.short	(.L_26 - .L_25)
.L_25:
        /*008c*/ 	.word	0x00000000
        /*0090*/ 	.short	0x0011
        /*0092*/ 	.short	0x0058
        /*0094*/ 	.byte	0x00, 0xf0, 0x11, 0x00


	//----- nvinfo : EIATTR_KPARAM_INFO
	.align		4
.L_26:
        /*0098*/ 	.byte	0x04, 0x17
        /*009a*/ 	.short	(.L_28 - .L_27)
.L_27:
        /*009c*/ 	.word	0x00000000
        /*00a0*/ 	.short	0x0010
        /*00a2*/ 	.short	0x0054
        /*00a4*/ 	.byte	0x00, 0xf0, 0x11, 0x00


	//----- nvinfo : EIATTR_KPARAM_INFO
	.align		4
.L_28:
        /*00a8*/ 	.byte	0x04, 0x17
        /*00aa*/ 	.short	(.L_30 - .L_29)
.L_29:
        /*00ac*/ 	.word	0x00000000
        /*00b0*/ 	.short	0x000f
        /*00b2*/ 	.short	0x0050
        /*00b4*/ 	.byte	0x00, 0xf0, 0x11, 0x00


	//----- nvinfo : EIATTR_KPARAM_INFO
	.align		4
.L_30:
        /*00b8*/ 	.byte	0x04, 0x17
        /*00ba*/ 	.short	(.L_32 - .L_31)
.L_31:
        /*00bc*/ 	.word	0x00000000
        /*00c0*/ 	.short	0x000e
        /*00c2*/ 	.short	0x004c
        /*00c4*/ 	.byte	0x00, 0xf0, 0x11, 0x00


	//----- nvinfo : EIATTR_KPARAM_INFO
	.align		4
.L_32:
        /*00c8*/ 	.byte	0x04, 0x17
        /*00ca*/ 	.short	(.L_34 - .L_33)
.L_33:
        /*00cc*/ 	.word	0x00000000
        /*00d0*/ 	.short	0x000d
        /*00d2*/ 	.short	0x0048
        /*00d4*/ 	.byte	0x00, 0xf0, 0x11, 0x00


	//----- nvinfo : EIATTR_KPARAM_INFO
	.align		4
.L_34:
        /*00d8*/ 	.byte	0x04, 0x17
        /*00da*/ 	.short	(.L_36 - .L_35)
.L_35:
        /*00dc*/ 	.word	0x00000000
        /*00e0*/ 	.short	0x000c
        /*00e2*/ 	.short	0x0044
        /*00e4*/ 	.byte	0x00, 0xf0, 0x11, 0x00


	//----- nvinfo : EIATTR_KPARAM_INFO
	.align		4
.L_36:
        /*00e8*/ 	.byte	0x04, 0x17
        /*00ea*/ 	.short	(.L_38 - .L_37)
.L_37:
        /*00ec*/ 	.word	0x00000000
        /*00f0*/ 	.short	0x000b
        /*00f2*/ 	.short	0x0040
        /*00f4*/ 	.byte	0x00, 0xf0, 0x11, 0x00


	//----- nvinfo : EIATTR_KPARAM_INFO
	.align		4
.L_38:
        /*00f8*/ 	.byte	0x04, 0x17
        /*00fa*/ 	.short	(.L_40 - .L_39)
.L_39:
        /*00fc*/ 	.word	0x00000000
        /*0100*/ 	.short	0x000a
        /*0102*/ 	.short	0x003c
        /*0104*/ 	.byte	0x00, 0xf0, 0x11, 0x00


	//----- nvinfo : EIATTR_KPARAM_INFO
	.align		4
.L_40:
        /*0108*/ 	.byte	0x04, 0x17
        /*010a*/ 	.short	(.L_42 - .L_41)
.L_41:
        /*010c*/ 	.word	0x00000000
        /*0110*/ 	.short	0x0009
        /*0112*/ 	.short	0x0038
        /*0114*/ 	.byte	0x00, 0xf0, 0x11, 0x00


	//----- nvinfo : EIATTR_KPARAM_INFO
	.align		4
.L_42:
        /*0118*/ 	.byte	0x04, 0x17
        /*011a*/ 	.short	(.L_44 - .L_43)
.L_43:
        /*011c*/ 	.word	0x00000000
        /*0120*/ 	.short	0x0008
        /*0122*/ 	.short	0x0034
        /*0124*/ 	.byte	0x00, 0xf0, 0x11, 0x00


	//----- nvinfo : EIATTR_KPARAM_INFO
	.align		4
.L_44:
        /*0128*/ 	.byte	0x04, 0x17
        /*012a*/ 	.short	(.L_46 - .L_45)
.L_45:
        /*012c*/ 	.word	0x00000000
        /*0130*/ 	.short	0x0007
        /*0132*/ 	.short	0x0030
        /*0134*/ 	.byte	0x00, 0xf0, 0x11, 0x00


	//----- nvinfo : EIATTR_KPARAM_INFO
	.align		4
.L_46:
        /*0138*/ 	.byte	0x04, 0x17
        /*013a*/ 	.short	(.L_48 - .L_47)
.L_47:
        /*013c*/ 	.word	0x00000000
        /*0140*/ 	.short	0x0006
        /*0142*/ 	.short	0x002c
        /*0144*/ 	.byte	0x00, 0xf0, 0x11, 0x00


	//----- nvinfo : EIATTR_KPARAM_INFO
	.align		4
.L_48:
        /*0148*/ 	.byte	0x04, 0x17
        /*014a*/ 	.short	(.L_50 - .L_49)
.L_49:
        /*014c*/ 	.word	0x00000000
        /*0150*/ 	.short	0x0005
        /*0152*/ 	.short	0x0028
        /*0154*/ 	.byte	0x00, 0xf0, 0x11, 0x00


	//----- nvinfo : EIATTR_KPARAM_INFO
	.align		4
.L_50:
        /*0158*/ 	.byte	0x04, 0x17
        /*015a*/ 	.short	(.L_52 - .L_51)
.L_51:
        /*015c*/ 	.word	0x00000000
        /*0160*/ 	.short	0x0004
        /*0162*/ 	.short	0x0020
        /*0164*/ 	.byte	0x00, 0xf4, 0x21, 0x00


	//----- nvinfo : EIATTR_KPARAM_INFO
	.align		4
.L_52:
        /*0168*/ 	.byte	0x04, 0x17
        /*016a*/ 	.short	(.L_54 - .L_53)
.L_53:
        /*016c*/ 	.word	0x00000000
        /*0170*/ 	.short	0x0003
        /*0172*/ 	.short	0x0018
        /*0174*/ 	.byte	0x00, 0xf4, 0x21, 0x00


	//----- nvinfo : EIATTR_KPARAM_INFO
	.align		4
.L_54:
        /*0178*/ 	.byte	0x04, 0x17
        /*017a*/ 	.short	(.L_56 - .L_55)
.L_55:
        /*017c*/ 	.word	0x00000000
        /*0180*/ 	.short	0x0002
        /*0182*/ 	.short	0x0010
        /*0184*/ 	.byte	0x00, 0xf4, 0x21, 0x00


	//----- nvinfo : EIATTR_KPARAM_INFO
	.align		4
.L_56:
        /*0188*/ 	.byte	0x04, 0x17
        /*018a*/ 	.short	(.L_58 - .L_57)
.L_57:
        /*018c*/ 	.word	0x00000000
        /*0190*/ 	.short	0x0001
        /*0192*/ 	.short	0x0008
        /*0194*/ 	.byte	0x00, 0xf4, 0x21, 0x00


	//----- nvinfo : EIATTR_KPARAM_INFO
	.align		4
.L_58:
        /*0198*/ 	.byte	0x04, 0x17
        /*019a*/ 	.short	(.L_60 - .L_59)
.L_59:
        /*019c*/ 	.word	0x00000000
        /*01a0*/ 	.short	0x0000
        /*01a2*/ 	.short	0x0000
        /*01a4*/ 	.byte	0x00, 0xf4, 0x21, 0x00


	//----- nvinfo : EIATTR_SPARSE_MMA_MASK
	.align		4
.L_60:
        /*01a8*/ 	.byte	0x03, 0x50
        /*01aa*/ 	.short	0x0000


	//----- nvinfo : EIATTR_MAXREG_COUNT
	.align		4
        /*01ac*/ 	.byte	0x03, 0x1b
        /*01ae*/ 	.short	0x00ff


	//----- nvinfo : EIATTR_NUM_BARRIERS
	.align		4
        /*01b0*/ 	.byte	0x02, 0x4c
        /*01b2*/ 	.byte	0x01
	.zero		1


	//----- nvinfo : EIATTR_MERCURY_ISA_VERSION
	.align		4
        /*01b4*/ 	.byte	0x03, 0x5f
        /*01b6*/ 	.short	0x0101


	//----- nvinfo : EIATTR_COOP_GROUP_MASK_REGIDS
	.align		4
        /*01b8*/ 	.byte	0x04, 0x29
        /*01ba*/ 	.short	(.L_62 - .L_61)


	//   ....[0]....
.L_61:
        /*01bc*/ 	.word	0xffffffff


	//   ....[1]....
        /*01c0*/ 	.word	0xffffffff


	//   ....[2]....
        /*01c4*/ 	.word	0xffffffff


	//   ....[3]....
        /*01c8*/ 	.word	0xffffffff


	//   ....[4]....
        /*01cc*/ 	.word	0xffffffff


	//   ....[5]....
        /*01d0*/ 	.word	0xffffffff


	//   ....[6]....
        /*01d4*/ 	.word	0xffffffff


	//   ....[7]....
        /*01d8*/ 	.word	0xffffffff


	//----- nvinfo : EIATTR_COOP_GROUP_INSTR_OFFSETS
	.align		4
.L_62:
        /*01dc*/ 	.byte	0x04, 0x28
        /*01de*/ 	.short	(.L_64 - .L_63)


	//   ....[0]....
.L_63:
        /*01e0*/ 	.word	0x00002ef0


	//   ....[1]....
        /*01e4*/ 	.word	0x00003170


	//   ....[2]....
        /*01e8*/ 	.word	0x00003180


	//   ....[3]....
        /*01ec*/ 	.word	0x000031a0


	//   ....[4]....
        /*01f0*/ 	.word	0x00003c20


	//   ....[5]....
        /*01f4*/ 	.word	0x00003c30


	//   ....[6]....
        /*01f8*/ 	.word	0x00003c80


	//   ....[7]....
        /*01fc*/ 	.word	0x00003ca0


	//----- nvinfo : EIATTR_EXIT_INSTR_OFFSETS
	.align		4
.L_64:
        /*0200*/ 	.byte	0x04, 0x1c
        /*0202*/ 	.short	(.L_66 - .L_65)


	//   ....[0]....
.L_65:
        /*0204*/ 	.word	0x00006a60


	//   ....[1]....
        /*0208*/ 	.word	0x00006a90


	//----- nvinfo : EIATTR_REQNTID
	.align		4
.L_66:
        /*020c*/ 	.byte	0x04, 0x10
        /*020e*/ 	.short	(.L_68 - .L_67)
.L_67:
        /*0210*/ 	.word	0x00000100
        /*0214*/ 	.word	0x00000001
        /*0218*/ 	.word	0x00000001


	//----- nvinfo : EIATTR_CBANK_PARAM_SIZE
	.align		4
.L_68:
        /*021c*/ 	.byte	0x03, 0x19
        /*021e*/ 	.short	0x0088


	//----- nvinfo : EIATTR_PARAM_CBANK
	.align		4
        /*0220*/ 	.byte	0x04, 0x0a
        /*0222*/ 	.short	(.L_70 - .L_69)
	.align		4
.L_69:
        /*0224*/ 	.word	index@(.nv.constant0.attn_fwd)
        /*0228*/ 	.short	0x0210
        /*022a*/ 	.short	0x0088


	//----- nvinfo : EIATTR_SW_WAR
	.align		4
.L_70:
        /*022c*/ 	.byte	0x04, 0x36
        /*022e*/ 	.short	(.L_72 - .L_71)
.L_71:
        /*0230*/ 	.word	0x00000008
.L_72:


//--------------------- .nv.callgraph             --------------------------
	.section	.nv.callgraph,"",@"SHT_CUDA_CALLGRAPH"
	.align	4
	.sectionentsize	8
	.align		4
        /*0000*/ 	.word	0x00000000
	.align		4
        /*0004*/ 	.word	0xffffffff
	.align		4
        /*0008*/ 	.word	0x00000000
	.align		4
        /*000c*/ 	.word	0xfffffffe
	.align		4
        /*0010*/ 	.word	0x00000000
	.align		4
        /*0014*/ 	.word	0xfffffffd
	.align		4
        /*0018*/ 	.word	0x00000000
	.align		4
        /*001c*/ 	.word	0xfffffffc


//--------------------- .nv.constant4             --------------------------
	.section	.nv.constant4,"a",@progbits
	.align	8
	.align		8
.nv.constant4:
        /*0000*/ 	.dword	_$_str


//--------------------- .text.attn_fwd            --------------------------
	.section	.text.attn_fwd,"ax",@progbits
	.align	128
        .global         attn_fwd
        .type           attn_fwd,@function
        .size           attn_fwd,(.L_x_3 - attn_fwd)
        .other          attn_fwd,@"STO_CUDA_ENTRY STV_DEFAULT"
attn_fwd:
.text.attn_fwd:
[----:B------:R-:W-:Y:S01]  /*0000*/  LDC R1, c[0x0][0x28] ;  /* 0x00000a00ff017b82 */ /* 0x000fe20000000800 */
[----:B------:R-:W0:Y:S07]  /*0010*/  S2R R13, SR_CTAID.X ;  /* 0x00000000000d7919 */ /* 0x000e2e0000002500 */
[----:B------:R-:W1:Y:S01]  /*0020*/  S2UR UR20, SR_CTAID.Y ;  /* 0x00000000001479c3 */ /* 0x000e620000002600 */
[----:B------:R-:W-:Y:S01]  /*0030*/  ULDC.64 UR4, c[0x0][0x240] ;  /* 0x0000900000047ab9 */ /* 0x000fe20000000a00 */
[----:B------:R-:W-:Y:S01]  /*0040*/  ULDC.64 UR44, c[0x0][0x208] ;  /* 0x00008200002c7ab9 */ /* 0x000fe20000000a00 */
[----:B------:R-:W2:Y:S05]  /*0050*/  S2R R6, SR_TID.X ;  /* 0x0000000000067919 */ /* 0x000eaa0000002100 */
[----:B------:R-:W3:Y:S08]  /*0060*/  LDC R11, c[0x0][0x248] ;  /* 0x00009200ff0b7b82 */ /* 0x000ef00000000800 */
[----:B------:R-:W4:Y:S01]  /*0070*/  LDC.64 R8, c[0x0][0x210] ;  /* 0x00008400ff087b82 */ /* 0x000f220000000a00 */
[----:B-1----:R-:W-:-:S04]  /*0080*/  UIMAD UR4, UR20, UR4, URZ ;  /* 0x00000004140472a4 */ /* 0x002fc8000f8e023f */
[----:B------:R-:W-:Y:S01]  /*0090*/  USHF.L.U32 UR6, UR4, 0x1, URZ ;  /* 0x0000000104067899 */ /* 0x000fe2000800063f */
[----:B0-----:R-:W-:Y:S01]  /*00a0*/  IMAD.SHL.U32 R13, R13, 0x80, RZ ;  /* 0x000000800d0d7824 */ /* 0x001fe200078e00ff */
[----:B--2---:R-:W-:-:S04]  /*00b0*/  SHF.R.U32.HI R156, RZ, 0x7, R6 ;  /* 0x00000007ff9c7819 */ /* 0x004fc80000011606 */
[----:B------:R-:W-:Y:S02]  /*00c0*/  LOP3.LUT R2, R13, 0x7f, R6, 0xf8, !PT ;  /* 0x0000007f0d027812 */ /* 0x000fe400078ef806 */
[----:B------:R-:W-:-:S03]  /*00d0*/  SGXT.U32 R156, R156, 0x1 ;  /* 0x000000019c9c781a */ /* 0x000fc60000000000 */
[----:B------:R-:W-:Y:S01]  /*00e0*/  IMAD R0, R2, UR5, RZ ;  /* 0x0000000502007c24 */ /* 0x000fe2000f8e02ff */
[----:B------:R-:W-:Y:S01]  /*00f0*/  UIMAD.WIDE UR4, UR4, 0x2, URZ ;  /* 0x00000002040478a5 */ /* 0x000fe2000f8e023f */
[----:B---3--:R-:W-:Y:S02]  /*0100*/  IMAD R5, R156, R11, RZ ;  /* 0x0000000b9c057224 */ /* 0x008fe400078e02ff */
[C---:B------:R-:W-:Y:S02]  /*0110*/  IMAD.SHL.U32 R3, R0.reuse, 0x2, RZ ;  /* 0x0000000200037824 */ /* 0x040fe400078e00ff */
[----:B------:R-:W-:-:S03]  /*0120*/  IMAD.HI R0, R0, 0x2, RZ ;  /* 0x0000000200007827 */ /* 0x000fc600078e02ff */
[----:B----4-:R-:W-:Y:S01]  /*0130*/  IADD3 R4, P0, P1, R3, UR6, R8 ;  /* 0x0000000603047c10 */ /* 0x010fe2000f91e008 */
[----:B------:R-:W-:-:S03]  /*0140*/  IMAD R3, R11, 0x2, R5 ;  /* 0x000000020b037824 */ /* 0x000fc600078e0205 */
[----:B------:R-:W-:Y:S01]  /*0150*/  IADD3.X R0, R0, UR5, R9, P0, P1 ;  /* 0x0000000500007c10 */ /* 0x000fe200087e2409 */
[----:B------:R-:W-:Y:S01]  /*0160*/  IMAD R7, R11, 0x2, R3 ;  /* 0x000000020b077824 */ /* 0x000fe200078e0203 */
[-C--:B------:R-:W-:Y:S02]  /*0170*/  LEA R8, P0, R5, R4.reuse, 0x1 ;  /* 0x0000000405087211 */ /* 0x080fe400078008ff */
[----:B------:R-:W-:Y:S01]  /*0180*/  LEA R14, P1, R3, R4, 0x1 ;  /* 0x00000004030e7211 */ /* 0x000fe200078208ff */
[----:B------:R-:W-:Y:S01]  /*0190*/  IMAD R19, R11, 0x2, R7 ;  /* 0x000000020b137824 */ /* 0x000fe200078e0207 */
[----:B------:R-:W-:Y:S02]  /*01a0*/  LEA.HI.X.SX32 R9, R5, R0, 0x1, P0 ;  /* 0x0000000005097211 */ /* 0x000fe400000f0eff */
[----:B------:R-:W-:Y:S01]  /*01b0*/  LEA R16, P0, R7, R4, 0x1 ;  /* 0x0000000407107211 */ /* 0x000fe200078008ff */
[----:B------:R-:W-:Y:S01]  /*01c0*/  IMAD R21, R11, 0x2, R19 ;  /* 0x000000020b157824 */ /* 0x000fe200078e0213 */
[----:B------:R-:W-:-:S02]  /*01d0*/  LEA.HI.X.SX32 R15, R3, R0, 0x1, P1 ;  /* 0x00000000030f7211 */ /* 0x000fc400008f0eff */
[----:B------:R-:W-:Y:S01]  /*01e0*/  LEA.HI.X.SX32 R17, R7, R0, 0x1, P0 ;  /* 0x0000000007117211 */ /* 0x000fe200000f0eff */
[----:B------:R-:W-:Y:S01]  /*01f0*/  IMAD R23, R11, 0x2, R21 ;  /* 0x000000020b177824 */ /* 0x000fe200078e0215 */
[----:B------:R-:W-:Y:S01]  /*0200*/  LEA R18, P0, R19, R4, 0x1 ;  /* 0x0000000413127211 */ /* 0x000fe200078008ff */
[----:B------:R0:W2:Y:S02]  /*0210*/  LDG.E.U16 R5, desc[UR44][R14.64] ;  /* 0x0000002c0e057981 */ /* 0x0000a4000c1e1500 */
[----:B------:R-:W-:Y:S01]  /*0220*/  IMAD R25, R11, 0x2, R23 ;  /* 0x000000020b197824 */ /* 0x000fe200078e0217 */
[----:B------:R-:W-:Y:S01]  /*0230*/  LEA.HI.X.SX32 R19, R19, R0, 0x1, P0 ;  /* 0x0000000013137211 */ /* 0x000fe200000f0eff */
[----:B------:R1:W3:Y:S01]  /*0240*/  LDG.E.U16 R7, desc[UR44][R16.64] ;  /* 0x0000002c10077981 */ /* 0x0002e2000c1e1500 */
[----:B------:R-:W-:Y:S01]  /*0250*/  LEA R22, P0, R23, R4, 0x1 ;  /* 0x0000000417167211 */ /* 0x000fe200078008ff */
[----:B------:R-:W-:Y:S02]  /*0260*/  IMAD R27, R11, 0x2, R25 ;  /* 0x000000020b1b7824 */ /* 0x000fe400078e0219 */
[----:B------:R-:W4:Y:S01]  /*0270*/  LDG.E.U16 R3, desc[UR44][R8.64] ;  /* 0x0000002c08037981 */ /* 0x000f22000c1e1500 */
[----:B------:R-:W-:-:S02]  /*0280*/  LEA.HI.X.SX32 R23, R23, R0, 0x1, P0 ;  /* 0x0000000017177211 */ /* 0x000fc400000f0eff */
[-C--:B0-----:R-:W-:Y:S02]  /*0290*/  LEA R14, P0, R25, R4.reuse, 0x1 ;  /* 0x00000004190e7211 */ /* 0x081fe400078008ff */
[----:B------:R-:W-:Y:S01]  /*02a0*/  LEA R20, P1, R21, R4, 0x1 ;  /* 0x0000000415147211 */ /* 0x000fe200078208ff */
[----:B------:R-:W5:Y:S01]  /*02b0*/  LDG.E.U16 R12, desc[UR44][R22.64] ;  /* 0x0000002c160c7981 */ /* 0x000f62000c1e1500 */
[-C--:B------:R-:W-:Y:S01]  /*02c0*/  LEA.HI.X.SX32 R15, R25, R0.reuse, 0x1, P0 ;  /* 0x00000000190f7211 */ /* 0x080fe200000f0eff */
[----:B------:R-:W-:Y:S01]  /*02d0*/  IMAD R25, R11, 0x2, R27 ;  /* 0x000000020b197824 */ /* 0x000fe200078e021b */
[----:B------:R-:W-:Y:S01]  /*02e0*/  LEA.HI.X.SX32 R21, R21, R0, 0x1, P1 ;  /* 0x0000000015157211 */ /* 0x000fe200008f0eff */
[----:B------:R0:W3:Y:S01]  /*02f0*/  LDG.E.U16 R8, desc[UR44][R18.64] ;  /* 0x0000002c12087981 */ /* 0x0000e2000c1e1500 */
[----:B-1----:R-:W-:Y:S01]  /*0300*/  LEA R16, P0, R27, R4, 0x1 ;  /* 0x000000041b107211 */ /* 0x002fe200078008ff */
[----:B------:R-:W-:Y:S02]  /*0310*/  IMAD R29, R11, 0x2, R25 ;  /* 0x000000020b1d7824 */ /* 0x000fe400078e0219 */
[----:B------:R1:W2:Y:S01]  /*0320*/  LDG.E.U16 R9, desc[UR44][R20.64] ;  /* 0x0000002c14097981 */ /* 0x0002a2000c1e1500 */
[----:B------:R-:W-:-:S03]  /*0330*/  LEA.HI.X.SX32 R17, R27, R0, 0x1, P0 ;  /* 0x000000001b117211 */ /* 0x000fc600000f0eff */
[----:B------:R1:W3:Y:S01]  /*0340*/  LDG.E.U16 R30, desc[UR44][R14.64] ;  /* 0x0000002c0e1e7981 */ /* 0x0002e2000c1e1500 */
[-C--:B0-----:R-:W-:Y:S02]  /*0350*/  LEA R18, P0, R29, R4.reuse, 0x1 ;  /* 0x000000041d127211 */ /* 0x081fe400078008ff */
[----:B------:R-:W-:Y:S01]  /*0360*/  LEA R24, P1, R25, R4, 0x1 ;  /* 0x0000000419187211 */ /* 0x000fe200078208ff */
[----:B------:R0:W3:Y:S01]  /*0370*/  LDG.E.U16 R32, desc[UR44][R16.64] ;  /* 0x0000002c10207981 */ /* 0x0000e2000c1e1500 */
[----:B-1----:R-:W-:Y:S01]  /*0380*/  IMAD R21, R11, 0x2, R29 ;  /* 0x000000020b157824 */ /* 0x002fe200078e021d */
[----:B------:R-:W-:-:S03]  /*0390*/  LEA.HI.X.SX32 R19, R29, R0, 0x1, P0 ;  /* 0x000000001d137211 */ /* 0x000fc600000f0eff */
[----:B------:R-:W-:Y:S01]  /*03a0*/  IMAD R23, R11, 0x2, R21 ;  /* 0x000000020b177824 */ /* 0x000fe200078e0215 */
[----:B------:R-:W-:Y:S01]  /*03b0*/  LEA R20, P0, R21, R4, 0x1 ;  /* 0x0000000415147211 */ /* 0x000fe200078008ff */
[----:B------:R-:W3:Y:S02]  /*03c0*/  LDG.E.U16 R36, desc[UR44][R18.64] ;  /* 0x0000002c12247981 */ /* 0x000ee4000c1e1500 */
[----:B------:R-:W-:Y:S01]  /*03d0*/  IMAD R27, R11, 0x2, R23 ;  /* 0x000000020b1b7824 */ /* 0x000fe200078e0217 */
[-C--:B------:R-:W-:Y:S02]  /*03e0*/  LEA.HI.X.SX32 R25, R25, R0.reuse, 0x1, P1 ;  /* 0x0000000019197211 */ /* 0x080fe400008f0eff */
[----:B------:R-:W-:Y:S01]  /*03f0*/  LEA.HI.X.SX32 R21, R21, R0, 0x1, P0 ;  /* 0x0000000015157211 */ /* 0x000fe200000f0eff */
[----:B------:R-:W-:Y:S01]  /*0400*/  IMAD R29, R11, 0x2, R27 ;  /* 0x000000020b1d7824 */ /* 0x000fe200078e021b */
[-C--:B------:R-:W-:Y:S01]  /*0410*/  LEA R14, P0, R23, R4.reuse, 0x1 ;  /* 0x00000004170e7211 */ /* 0x080fe200078008ff */
[----:B------:R1:W5:Y:S01]  /*0420*/  LDG.E.U16 R34, desc[UR44][R24.64] ;  /* 0x0000002c18227981 */ /* 0x000362000c1e1500 */
[----:B------:R-:W-:-:S02]  /*0430*/  LEA R22, P1, R27, R4, 0x1 ;  /* 0x000000041b167211 */ /* 0x000fc400078208ff */
[----:B------:R-:W-:Y:S01]  /*0440*/  LEA.HI.X.SX32 R15, R23, R0, 0x1, P0 ;  /* 0x00000000170f7211 */ /* 0x000fe200000f0eff */
[----:B------:R1:W3:Y:S01]  /*0450*/  LDG.E.U16 R38, desc[UR44][R20.64] ;  /* 0x0000002c14267981 */ /* 0x0002e2000c1e1500 */
[----:B0-----:R-:W-:Y:S01]  /*0460*/  LEA R16, P0, R29, R4, 0x1 ;  /* 0x000000041d107211 */ /* 0x001fe200078008ff */
[----:B-1----:R-:W-:-:S03]  /*0470*/  IMAD R25, R11, 0x2, R29 ;  /* 0x000000020b197824 */ /* 0x002fc600078e021d */
[-C--:B------:R-:W-:Y:S01]  /*0480*/  LEA.HI.X.SX32 R17, R29, R0.reuse, 0x1, P0 ;  /* 0x000000001d117211 */ /* 0x080fe200000f0eff */
[----:B------:R0:W3:Y:S01]  /*0490*/  LDG.E.U16 R40, desc[UR44][R14.64] ;  /* 0x0000002c0e287981 */ /* 0x0000e2000c1e1500 */
[----:B------:R-:W-:Y:S01]  /*04a0*/  LEA.HI.X.SX32 R23, R27, R0, 0x1, P1 ;  /* 0x000000001b177211 */ /* 0x000fe200008f0eff */
[----:B------:R-:W-:Y:S01]  /*04b0*/  IMAD R27, R11, 0x2, R25 ;  /* 0x000000020b1b7824 */ /* 0x000fe200078e0219 */
[C---:B------:R-:W-:Y:S01]  /*04c0*/  LEA R18, P0, R25.reuse, R4, 0x1 ;  /* 0x0000000419127211 */ /* 0x040fe200078008ff */
[----:B------:R-:W3:Y:S03]  /*04d0*/  LDG.E.U16 R44, desc[UR44][R16.64] ;  /* 0x0000002c102c7981 */ /* 0x000ee6000c1e1500 */
[----:B------:R-:W-:Y:S01]  /*04e0*/  LEA.HI.X.SX32 R19, R25, R0, 0x1, P0 ;  /* 0x0000000019137211 */ /* 0x000fe200000f0eff */
[----:B------:R-:W-:Y:S01]  /*04f0*/  IMAD R25, R11, 0x2, R27 ;  /* 0x000000020b197824 */ /* 0x000fe200078e021b */
[----:B------:R-:W-:Y:S01]  /*0500*/  LEA R20, P0, R27, R4, 0x1 ;  /* 0x000000041b147211 */ /* 0x000fe200078008ff */
[----:B------:R1:W3:Y:S02]  /*0510*/  LDG.E.U16 R42, desc[UR44][R22.64] ;  /* 0x0000002c162a7981 */ /* 0x0002e4000c1e1500 */
[----:B------:R-:W-:Y:S01]  /*0520*/  IMAD R29, R11, 0x2, R25 ;  /* 0x000000020b1d7824 */ /* 0x000fe200078e0219 */
[----:B------:R-:W-:Y:S01]  /*0530*/  LEA.HI.X.SX32 R21, R27, R0, 0x1, P0 ;  /* 0x000000001b157211 */ /* 0x000fe200000f0eff */
[----:B------:R1:W3:Y:S03]  /*0540*/  LDG.E.U16 R46, desc[UR44][R18.64] ;  /* 0x0000002c122e7981 */ /* 0x0002e6000c1e1500 */
[----:B0-----:R-:W-:Y:S01]  /*0550*/  LEA R14, P0, R29, R4, 0x1 ;  /* 0x000000041d0e7211 */ /* 0x001fe200078008ff */
[----:B------:R0:W3:Y:S01]  /*0560*/  LDG.E.U16 R48, desc[UR44][R20.64] ;  /* 0x0000002c14307981 */ /* 0x0000e2000c1e1500 */
[----:B-1----:R-:W-:-:S02]  /*0570*/  IMAD R23, R11, 0x2, R29 ;  /* 0x000000020b177824 */ /* 0x002fc400078e021d */
[----:B------:R-:W-:Y:S02]  /*0580*/  LEA.HI.X.SX32 R15, R29, R0, 0x1, P0 ;  /* 0x000000001d0f7211 */ /* 0x000fe400000f0eff */
[----:B------:R-:W-:Y:S01]  /*0590*/  IMAD R27, R11, 0x2, R23 ;  /* 0x000000020b1b7824 */ /* 0x000fe200078e0217 */
[C---:B------:R-:W-:Y:S02]  /*05a0*/  LEA R16, P0, R23.reuse, R4, 0x1 ;  /* 0x0000000417107211 */ /* 0x040fe400078008ff */
[----:B------:R1:W3:Y:S02]  /*05b0*/  LDG.E.U16 R51, desc[UR44][R14.64] ;  /* 0x0000002c0e337981 */ /* 0x0002e4000c1e1500 */
[----:B------:R-:W-:Y:S01]  /*05c0*/  LEA.HI.X.SX32 R17, R23, R0, 0x1, P0 ;  /* 0x0000000017117211 */ /* 0x000fe200000f0eff */
[----:B------:R-:W-:Y:S01]  /*05d0*/  IMAD R23, R11, 0x2, R27 ;  /* 0x000000020b177824 */ /* 0x000fe200078e021b */
[-C--:B------:R-:W-:Y:S02]  /*05e0*/  LEA R24, P1, R25, R4.reuse, 0x1 ;  /* 0x0000000419187211 */ /* 0x080fe400078208ff */
[----:B------:R-:W-:Y:S01]  /*05f0*/  LEA R18, P0, R27, R4, 0x1 ;  /* 0x000000041b127211 */ /* 0x000fe200078008ff */
[----:B------:R-:W-:Y:S01]  /*0600*/  IMAD R29, R11, 0x2, R23 ;  /* 0x000000020b1d7824 */ /* 0x000fe200078e0217 */
[-C--:B------:R-:W-:Y:S01]  /*0610*/  LEA.HI.X.SX32 R25, R25, R0.reuse, 0x1, P1 ;  /* 0x0000000019197211 */ /* 0x080fe200008f0eff */
[----:B------:R-:W3:Y:S01]  /*0620*/  LDG.E.U16 R52, desc[UR44][R16.64] ;  /* 0x0000002c10347981 */ /* 0x000ee2000c1e1500 */
[----:B------:R-:W-:Y:S01]  /*0630*/  LEA.HI.X.SX32 R19, R27, R0, 0x1, P0 ;  /* 0x000000001b137211 */ /* 0x000fe200000f0eff */
[----:B------:R-:W-:Y:S01]  /*0640*/  IMAD R27, R11, 0x2, R29 ;  /* 0x000000020b1b7824 */ /* 0x000fe200078e021d */
[C---:B0-----:R-:W-:Y:S01]  /*0650*/  LEA R20, P0, R29.reuse, R4, 0x1 ;  /* 0x000000041d147211 */ /* 0x041fe200078008ff */
[----:B------:R0:W3:Y:S03]  /*0660*/  LDG.E.U16 R50, desc[UR44][R24.64] ;  /* 0x0000002c18327981 */ /* 0x0000e6000c1e1500 */
[----:B------:R-:W-:Y:S01]  /*0670*/  LEA.HI.X.SX32 R21, R29, R0, 0x1, P0 ;  /* 0x000000001d157211 */ /* 0x000fe200000f0eff */
[----:B------:R0:W3:Y:S01]  /*0680*/  LDG.E.U16 R53, desc[UR44][R18.64] ;  /* 0x0000002c12357981 */ /* 0x0000e2000c1e1500 */
[----:B-1----:R-:W-:-:S02]  /*0690*/  LEA R14, P0, R27, R4, 0x1 ;  /* 0x000000041b0e7211 */ /* 0x002fc400078008ff */
[----:B------:R-:W-:Y:S01]  /*06a0*/  LEA R22, P1, R23, R4, 0x1 ;  /* 0x0000000417167211 */ /* 0x000fe200078208ff */
[----:B------:R-:W3:Y:S01]  /*06b0*/  LDG.E.U16 R55, desc[UR44][R20.64] ;  /* 0x0000002c14377981 */ /* 0x000ee2000c1e1500 */
[----:B0-----:R-:W-:Y:S01]  /*06c0*/  IMAD R25, R11, 0x2, R27 ;  /* 0x000000020b197824 */ /* 0x001fe200078e021b */
[----:B------:R-:W-:-:S03]  /*06d0*/  LEA.HI.X.SX32 R15, R27, R0, 0x1, P0 ;  /* 0x000000001b0f7211 */ /* 0x000fc600000f0eff */
[----:B------:R-:W-:Y:S01]  /*06e0*/  IMAD R29, R11, 0x2, R25 ;  /* 0x000000020b1d7824 */ /* 0x000fe200078e0219 */
[----:B------:R-:W-:Y:S01]  /*06f0*/  LEA.HI.X.SX32 R23, R23, R0, 0x1, P1 ;  /* 0x0000000017177211 */ /* 0x000fe200008f0eff */
[----:B------:R-:W3:Y:S02]  /*0700*/  LDG.E.U16 R56, desc[UR44][R14.64] ;  /* 0x0000002c0e387981 */ /* 0x000ee4000c1e1500 */
[----:B------:R-:W-:Y:S01]  /*0710*/  IMAD R27, R11, 0x2, R29 ;  /* 0x000000020b1b7824 */ /* 0x000fe200078e021d */
[----:B------:R-:W-:Y:S01]  /*0720*/  LEA R16, P0, R25, R4, 0x1 ;  /* 0x0000000419107211 */ /* 0x000fe200078008ff */
[----:B------:R0:W3:Y:S02]  /*0730*/  LDG.E.U16 R54, desc[UR44][R22.64] ;  /* 0x0000002c16367981 */ /* 0x0000e4000c1e1500 */
[----:B------:R-:W-:Y:S01]  /*0740*/  IMAD R31, R11, 0x2, R27 ;  /* 0x000000020b1f7824 */ /* 0x000fe200078e021b */
[----:B------:R-:W-:-:S03]  /*0750*/  LEA.HI.X.SX32 R17, R25, R0, 0x1, P0 ;  /* 0x0000000019117211 */ /* 0x000fc600000f0eff */
[----:B------:R-:W-:Y:S01]  /*0760*/  IMAD R33, R11, 0x2, R31 ;  /* 0x000000020b217824 */ /* 0x000fe200078e021f */
[-C--:B------:R-:W-:Y:S01]  /*0770*/  LEA R18, P0, R27, R4.reuse, 0x1 ;  /* 0x000000041b127211 */ /* 0x080fe200078008ff */
[----:B------:R1:W3:Y:S02]  /*0780*/  LDG.E.U16 R57, desc[UR44][R16.64] ;  /* 0x0000002c10397981 */ /* 0x0002e4000c1e1500 */
[----:B0-----:R-:W-:Y:S01]  /*0790*/  IMAD R23, R11, 0x2, R33 ;  /* 0x000000020b177824 */ /* 0x001fe200078e0221 */
[----:B------:R-:W-:Y:S02]  /*07a0*/  LEA R24, P1, R29, R4, 0x1 ;  /* 0x000000041d187211 */ /* 0x000fe400078208ff */
[-C--:B------:R-:W-:Y:S01]  /*07b0*/  LEA.HI.X.SX32 R19, R27, R0.reuse, 0x1, P0 ;  /* 0x000000001b137211 */ /* 0x080fe200000f0eff */
[----:B------:R-:W-:Y:S01]  /*07c0*/  IMAD R27, R11, 0x2, R23 ;  /* 0x000000020b1b7824 */ /* 0x000fe200078e0217 */
[----:B------:R-:W-:Y:S02]  /*07d0*/  LEA.HI.X.SX32 R25, R29, R0, 0x1, P1 ;  /* 0x000000001d197211 */ /* 0x000fe400008f0eff */
[----:B------:R-:W-:Y:S01]  /*07e0*/  LEA R20, P0, R31, R4, 0x1 ;  /* 0x000000041f147211 */ /* 0x000fe200078008ff */
[----:B------:R-:W-:Y:S01]  /*07f0*/  IMAD R29, R11, 0x2, R27 ;  /* 0x000000020b1d7824 */ /* 0x000fe200078e021b */
[----:B------:R-:W3:Y:S02]  /*0800*/  LDG.E.U16 R59, desc[UR44][R18.64] ;  /* 0x0000002c123b7981 */ /* 0x000ee4000c1e1500 */
[----:B------:R-:W-:Y:S01]  /*0810*/  LEA.HI.X.SX32 R21, R31, R0, 0x1, P0 ;  /* 0x000000001f157211 */ /* 0x000fe200000f0eff */
[----:B------:R-:W-:Y:S01]  /*0820*/  IMAD R31, R11, 0x2, R29 ;  /* 0x000000020b1f7824 */ /* 0x000fe200078e021d */
[----:B------:R-:W-:Y:S01]  /*0830*/  LEA R14, P0, R33, R4, 0x1 ;  /* 0x00000004210e7211 */ /* 0x000fe200078008ff */
[----:B------:R0:W3:Y:S02]  /*0840*/  LDG.E.U16 R58, desc[UR44][R24.64] ;  /* 0x0000002c183a7981 */ /* 0x0000e4000c1e1500 */
[----:B------:R-:W-:Y:S01]  /*0850*/  IMAD R35, R11, 0x2, R31 ;  /* 0x000000020b237824 */ /* 0x000fe200078e021f */
[----:B------:R-:W-:Y:S01]  /*0860*/  LEA.HI.X.SX32 R15, R33, R0, 0x1, P0 ;  /* 0x00000000210f7211 */ /* 0x000fe200000f0eff */
[----:B------:R0:W3:Y:S01]  /*0870*/  LDG.E.U16 R60, desc[UR44][R20.64] ;  /* 0x0000002c143c7981 */ /* 0x0000e2000c1e1500 */
[----:B-1----:R-:W-:-:S02]  /*0880*/  LEA R16, P0, R27, R4, 0x1 ;  /* 0x000000041b107211 */ /* 0x002fc400078008ff */
[----:B------:R-:W-:Y:S01]  /*0890*/  LEA R22, P1, R23, R4, 0x1 ;  /* 0x0000000417167211 */ /* 0x000fe200078208ff */
[----:B------:R1:W3:Y:S01]  /*08a0*/  LDG.E.U16 R61, desc[UR44][R14.64] ;  /* 0x0000002c0e3d7981 */ /* 0x0002e2000c1e1500 */
[----:B0-----:R-:W-:Y:S01]  /*08b0*/  IMAD R25, R11, 0x2, R35 ;  /* 0x000000020b197824 */ /* 0x001fe200078e0223 */
[----:B------:R-:W-:-:S03]  /*08c0*/  LEA.HI.X.SX32 R17, R27, R0, 0x1, P0 ;  /* 0x000000001b117211 */ /* 0x000fc600000f0eff */
[----:B------:R-:W-:Y:S01]  /*08d0*/  IMAD R33, R11, 0x2, R25 ;  /* 0x000000020b217824 */ /* 0x000fe200078e0219 */
[----:B------:R-:W-:Y:S01]  /*08e0*/  LEA R18, P0, R29, R4, 0x1 ;  /* 0x000000041d127211 */ /* 0x000fe200078008ff */
[----:B------:R-:W3:Y:S02]  /*08f0*/  LDG.E.U16 R63, desc[UR44][R16.64] ;  /* 0x0000002c103f7981 */ /* 0x000ee4000c1e1500 */
[----:B------:R-:W-:Y:S01]  /*0900*/  IMAD R27, R11, 0x2, R33 ;  /* 0x000000020b1b7824 */ /* 0x000fe200078e0221 */
[----:B------:R-:W-:-:S03]  /*0910*/  LEA.HI.X.SX32 R19, R29, R0, 0x1, P0 ;  /* 0x000000001d137211 */ /* 0x000fc600000f0eff */
[----:B------:R-:W-:Y:S01]  /*0920*/  IMAD R29, R11, 0x2, R27 ;  /* 0x000000020b1d7824 */ /* 0x000fe200078e021b */
[----:B------:R-:W-:Y:S01]  /*0930*/  LEA R20, P0, R31, R4, 0x1 ;  /* 0x000000041f147211 */ /* 0x000fe200078008ff */
[----:B------:R-:W3:Y:S01]  /*0940*/  LDG.E.U16 R64, desc[UR44][R18.64] ;  /* 0x0000002c12407981 */ /* 0x000ee2000c1e1500 */
[----:B------:R-:W-:Y:S01]  /*0950*/  LEA.HI.X.SX32 R23, R23, R0, 0x1, P1 ;  /* 0x0000000017177211 */ /* 0x000fe200008f0eff */
[----:B------:R-:W-:Y:S01]  /*0960*/  IMAD R37, R11, 0x2, R29 ;  /* 0x000000020b257824 */ /* 0x000fe200078e021d */
[----:B-1----:R-:W-:Y:S02]  /*0970*/  LEA R14, P1, R35, R4, 0x1 ;  /* 0x00000004230e7211 */ /* 0x002fe400078208ff */
[-C--:B------:R-:W-:Y:S01]  /*0980*/  LEA.HI.X.SX32 R21, R31, R0.reuse, 0x1, P0 ;  /* 0x000000001f157211 */ /* 0x080fe200000f0eff */
[----:B------:R-:W-:Y:S01]  /*0990*/  IMAD R31, R11, 0x2, R37 ;  /* 0x000000020b1f7824 */ /* 0x000fe200078e0225 */
[----:B------:R0:W3:Y:S01]  /*09a0*/  LDG.E.U16 R62, desc[UR44][R22.64] ;  /* 0x0000002c163e7981 */ /* 0x0000e2000c1e1500 */
[----:B------:R-:W-:-:S02]  /*09b0*/  LEA.HI.X.SX32 R15, R35, R0, 0x1, P1 ;  /* 0x00000000230f7211 */ /* 0x000fc400008f0eff */
[----:B------:R-:W-:Y:S01]  /*09c0*/  IMAD R35, R11, 0x2, R31 ;  /* 0x000000020b237824 */ /* 0x000fe200078e021f */
[----:B------:R-:W3:Y:S01]  /*09d0*/  LDG.E.U16 R65, desc[UR44][R20.64] ;  /* 0x0000002c14417981 */ /* 0x000ee2000c1e1500 */
[-C--:B0-----:R-:W-:Y:S02]  /*09e0*/  LEA R22, P0, R25, R4.reuse, 0x1 ;  /* 0x0000000419167211 */ /* 0x081fe400078008ff */
[----:B------:R-:W-:Y:S01]  /*09f0*/  IMAD R39, R11, 0x2, R35 ;  /* 0x000000020b277824 */ /* 0x000fe200078e0223 */
[----:B------:R-:W-:Y:S01]  /*0a00*/  LEA R24, P1, R29, R4, 0x1 ;  /* 0x000000041d187211 */ /* 0x000fe200078208ff */
[----:B------:R0:W3:Y:S01]  /*0a10*/  LDG.E.U16 R66, desc[UR44][R14.64] ;  /* 0x0000002c0e427981 */ /* 0x0000e2000c1e1500 */
[----:B------:R-:W-:Y:S02]  /*0a20*/  LEA.HI.X.SX32 R23, R25, R0, 0x1, P0 ;  /* 0x0000000019177211 */ /* 0x000fe400000f0eff */
[----:B------:R-:W-:Y:S02]  /*0a30*/  LEA R16, P0, R33, R4, 0x1 ;  /* 0x0000000421107211 */ /* 0x000fe400078008ff */
[-C--:B------:R-:W-:Y:S01]  /*0a40*/  LEA.HI.X.SX32 R25, R29, R0.reuse, 0x1, P1 ;  /* 0x000000001d197211 */ /* 0x080fe200008f0eff */
[----:B------:R-:W3:Y:S01]  /*0a50*/  LDG.E.U16 R67, desc[UR44][R22.64] ;  /* 0x0000002c16437981 */ /* 0x000ee2000c1e1500 */
[----:B------:R-:W-:Y:S01]  /*0a60*/  LEA.HI.X.SX32 R17, R33, R0, 0x1, P0 ;  /* 0x0000000021117211 */ /* 0x000fe200000f0eff */
[----:B------:R-:W-:Y:S01]  /*0a70*/  IMAD R33, R11, 0x2, R39 ;  /* 0x000000020b217824 */ /* 0x000fe200078e0227 */
[----:B------:R-:W-:Y:S01]  /*0a80*/  LEA R18, P0, R27, R4, 0x1 ;  /* 0x000000041b127211 */ /* 0x000fe200078008ff */
[----:B------:R-:W3:Y:S02]  /*0a90*/  LDG.E.U16 R70, desc[UR44][R24.64] ;  /* 0x0000002c18467981 */ /* 0x000ee4000c1e1500 */
[----:B------:R-:W-:Y:S01]  /*0aa0*/  IMAD R41, R11, 0x2, R33 ;  /* 0x000000020b297824 */ /* 0x000fe200078e0221 */
[----:B------:R-:W-:Y:S01]  /*0ab0*/  LEA.HI.X.SX32 R19, R27, R0, 0x1, P0 ;  /* 0x000000001b137211 */ /* 0x000fe200000f0eff */
[----:B------:R1:W3:Y:S02]  /*0ac0*/  LDG.E.U16 R68, desc[UR44][R16.64] ;  /* 0x0000002c10447981 */ /* 0x0002e4000c1e1500 */
[----:B------:R-:W-:Y:S01]  /*0ad0*/  IMAD R27, R11, 0x2, R41 ;  /* 0x000000020b1b7824 */ /* 0x000fe200078e0229 */
[----:B0-----:R-:W-:Y:S01]  /*0ae0*/  LEA R14, P0, R37, R4, 0x1 ;  /* 0x00000004250e7211 */ /* 0x001fe200078008ff */
[----:B------:R0:W3:Y:S02]  /*0af0*/  LDG.E.U16 R69, desc[UR44][R18.64] ;  /* 0x0000002c12457981 */ /* 0x0000e4000c1e1500 */
[----:B------:R-:W-:Y:S01]  /*0b00*/  IMAD R29, R11, 0x2, R27 ;  /* 0x000000020b1d7824 */ /* 0x000fe200078e021b */
[----:B------:R-:W-:-:S03]  /*0b10*/  LEA.HI.X.SX32 R15, R37, R0, 0x1, P0 ;  /* 0x00000000250f7211 */ /* 0x000fc600000f0eff */
[----:B------:R-:W-:Y:S01]  /*0b20*/  IMAD R37, R11, 0x2, R29 ;  /* 0x000000020b257824 */ /* 0x000fe200078e021d */
[----:B------:R-:W-:Y:S01]  /*0b30*/  LEA R20, P0, R31, R4, 0x1 ;  /* 0x000000041f147211 */ /* 0x000fe200078008ff */
[----:B------:R0:W3:Y:S02]  /*0b40*/  LDG.E.U16 R71, desc[UR44][R14.64] ;  /* 0x0000002c0e477981 */ /* 0x0000e4000c1e1500 */
[----:B------:R-:W-:Y:S01]  /*0b50*/  IMAD R43, R11, 0x2, R37 ;  /* 0x000000020b2b7824 */ /* 0x000fe200078e0225 */
[----:B------:R-:W-:-:S03]  /*0b60*/  LEA.HI.X.SX32 R21, R31, R0, 0x1, P0 ;  /* 0x000000001f157211 */ /* 0x000fc600000f0eff */
[----:B------:R-:W-:Y:S01]  /*0b70*/  IMAD R31, R11, 0x2, R43 ;  /* 0x000000020b1f7824 */ /* 0x000fe200078e022b */
[-C--:B-1----:R-:W-:Y:S01]  /*0b80*/  LEA R16, P0, R35, R4.reuse, 0x1 ;  /* 0x0000000423107211 */ /* 0x082fe200078008ff */
[----:B------:R1:W3:Y:S02]  /*0b90*/  LDG.E.U16 R72, desc[UR44][R20.64] ;  /* 0x0000002c14487981 */ /* 0x0002e4000c1e1500 */
[----:B------:R-:W-:Y:S01]  /*0ba0*/  IMAD R45, R11, 0x2, R31 ;  /* 0x000000020b2d7824 */ /* 0x000fe200078e021f */
[----:B------:R-:W-:Y:S02]  /*0bb0*/  LEA R22, P1, R39, R4, 0x1 ;  /* 0x0000000427167211 */ /* 0x000fe400078208ff */
[-C--:B------:R-:W-:Y:S01]  /*0bc0*/  LEA.HI.X.SX32 R17, R35, R0.reuse, 0x1, P0 ;  /* 0x0000000023117211 */ /* 0x080fe200000f0eff */
[----:B------:R-:W-:Y:S01]  /*0bd0*/  IMAD R35, R11, 0x2, R45 ;  /* 0x000000020b237824 */ /* 0x000fe200078e022d */
[----:B------:R-:W-:Y:S02]  /*0be0*/  LEA.HI.X.SX32 R23, R39, R0, 0x1, P1 ;  /* 0x0000000027177211 */ /* 0x000fe400008f0eff */
[----:B0-----:R-:W-:Y:S01]  /*0bf0*/  LEA R18, P0, R33, R4, 0x1 ;  /* 0x0000000421127211 */ /* 0x001fe200078008ff */
[----:B------:R-:W-:Y:S01]  /*0c00*/  IMAD R39, R11, 0x2, R35 ;  /* 0x000000020b277824 */ /* 0x000fe200078e0223 */
[----:B------:R0:W3:Y:S02]  /*0c10*/  LDG.E.U16 R73, desc[UR44][R16.64] ;  /* 0x0000002c10497981 */ /* 0x0000e4000c1e1500 */
[----:B------:R-:W-:Y:S01]  /*0c20*/  LEA.HI.X.SX32 R19, R33, R0, 0x1, P0 ;  /* 0x0000000021137211 */ /* 0x000fe200000f0eff */
[----:B------:R-:W-:Y:S01]  /*0c30*/  IMAD R33, R11, 0x2, R39 ;  /* 0x000000020b217824 */ /* 0x000fe200078e0227 */
[----:B------:R-:W-:Y:S01]  /*0c40*/  LEA R14, P0, R41, R4, 0x1 ;  /* 0x00000004290e7211 */ /* 0x000fe200078008ff */
[----:B------:R0:W3:Y:S02]  /*0c50*/  LDG.E.U16 R74, desc[UR44][R22.64] ;  /* 0x0000002c164a7981 */ /* 0x0000e4000c1e1500 */
[----:B------:R-:W-:Y:S01]  /*0c60*/  IMAD R25, R11, 0x2, R33 ;  /* 0x000000020b197824 */ /* 0x000fe200078e0221 */
[----:B------:R-:W-:Y:S01]  /*0c70*/  LEA.HI.X.SX32 R15, R41, R0, 0x1, P0 ;  /* 0x00000000290f7211 */ /* 0x000fe200000f0eff */
[----:B------:R0:W3:Y:S02]  /*0c80*/  LDG.E.U16 R75, desc[UR44][R18.64] ;  /* 0x0000002c124b7981 */ /* 0x0000e4000c1e1500 */
[----:B------:R-:W-:Y:S01]  /*0c90*/  IMAD R41, R11, 0x2, R25 ;  /* 0x000000020b297824 */ /* 0x000fe200078e0219 */
[-C--:B-1----:R-:W-:Y:S01]  /*0ca0*/  LEA R20, P0, R27, R4.reuse, 0x1 ;  /* 0x000000041b147211 */ /* 0x082fe200078008ff */
[----:B------:R1:W3:Y:S02]  /*0cb0*/  LDG.E.U16 R76, desc[UR44][R14.64] ;  /* 0x0000002c0e4c7981 */ /* 0x0002e4000c1e1500 */
[----:B------:R-:W-:Y:S01]  /*0cc0*/  IMAD R47, R11, 0x2, R41 ;  /* 0x000000020b2f7824 */ /* 0x000fe200078e0229 */
[----:B0-----:R-:W-:-:S03]  /*0cd0*/  LEA R16, P1, R29, R4, 0x1 ;  /* 0x000000041d107211 */ /* 0x001fc600078208ff */
[----:B------:R-:W-:Y:S01]  /*0ce0*/  IMAD R49, R11, 0x2, R47 ;  /* 0x000000020b317824 */ /* 0x000fe200078e022f */
[----:B------:R-:W-:Y:S02]  /*0cf0*/  LEA.HI.X.SX32 R21, R27, R0, 0x1, P0 ;  /* 0x000000001b157211 */ /* 0x000fe400000f0eff */
[----:B------:R-:W-:Y:S01]  /*0d00*/  LEA R22, P0, R37, R4, 0x1 ;  /* 0x0000000425167211 */ /* 0x000fe200078008ff */
[----:B------:R-:W-:Y:S01]  /*0d10*/  IMAD R27, R11, 0x2, R49 ;  /* 0x000000020b1b7824 */ /* 0x000fe200078e0231 */
        /* <DEDUP_REMOVED lines=8> */
[----:B------:R0:W3:Y:S01]  /*0da0*/  LDG.E.U16 R79, desc[UR44][R22.64] ;  /* 0x0000002c164f7981 */ /* 0x0000e2000c1e1500 */
[-C--:B-1----:R-:W-:Y:S01]  /*0db0*/  LEA R14, P0, R45, R4.reuse, 0x1 ;  /* 0x000000042d0e7211 */ /* 0x082fe200078008ff */
[----:B------:R-:W-:Y:S01]  /*0dc0*/  IMAD R43, R11, 0x2, R37 ;  /* 0x000000020b2b7824 */ /* 0x000fe200078e0225 */
[----:B------:R-:W-:Y:S01]  /*0dd0*/  LEA R24, P1, R25, R4, 0x1 ;  /* 0x0000000419187211 */ /* 0x000fe200078208ff */
[----:B------:R-:W3:Y:S01]  /*0de0*/  LDG.E.U16 R80, desc[UR44][R18.64] ;  /* 0x0000002c12507981 */ /* 0x000ee2000c1e1500 */
[----:B------:R-:W-:Y:S01]  /*0df0*/  LEA.HI.X.SX32 R15, R45, R0, 0x1, P0 ;  /* 0x000000002d0f7211 */ /* 0x000fe200000f0eff */
[----:B------:R-:W-:Y:S01]  /*0e00*/  IMAD R45, R11, 0x2, R43 ;  /* 0x000000020b2d7824 */ /* 0x000fe200078e022b */
[----:B------:R-:W-:-:S02]  /*0e10*/  LEA R26, P0, R27, R4, 0x1 ;  /* 0x000000041b1a7211 */ /* 0x000fc400078008ff */
[-C--:B------:R-:W-:Y:S01]  /*0e20*/  LEA.HI.X.SX32 R25, R25, R0.reuse, 0x1, P1 ;  /* 0x0000000019197211 */ /* 0x080fe200008f0eff */
[----:B------:R1:W3:Y:S01]  /*0e30*/  LDG.E.U16 R81, desc[UR44][R14.64] ;  /* 0x0000002c0e517981 */ /* 0x0002e2000c1e1500 */
[----:B------:R-:W-:Y:S02]  /*0e40*/  LEA.HI.X.SX32 R27, R27, R0, 0x1, P0 ;  /* 0x000000001b1b7211 */ /* 0x000fe400000f0eff */
[-C--:B0-----:R-:W-:Y:S01]  /*0e50*/  LEA R22, P1, R45, R4.reuse, 0x1 ;  /* 0x000000042d167211 */ /* 0x081fe200078208ff */
[----:B------:R-:W3:Y:S01]  /*0e60*/  LDG.E.U16 R82, desc[UR44][R24.64] ;  /* 0x0000002c18527981 */ /* 0x000ee2000c1e1500 */
[----:B------:R-:W-:Y:S02]  /*0e70*/  LEA R16, P0, R35, R4, 0x1 ;  /* 0x0000000423107211 */ /* 0x000fe400078008ff */
[-C--:B------:R-:W-:Y:S01]  /*0e80*/  LEA.HI.X.SX32 R23, R45, R0.reuse, 0x1, P1 ;  /* 0x000000002d177211 */ /* 0x080fe200008f0eff */
[----:B------:R-:W-:Y:S01]  /*0e90*/  IMAD R45, R11, 0x2, R45 ;  /* 0x000000020b2d7824 */ /* 0x000fe200078e022d */
[----:B------:R-:W-:Y:S01]  /*0ea0*/  LEA.HI.X.SX32 R17, R35, R0, 0x1, P0 ;  /* 0x0000000023117211 */ /* 0x000fe200000f0eff */
[----:B------:R-:W3:Y:S01]  /*0eb0*/  LDG.E.U16 R83, desc[UR44][R26.64] ;  /* 0x0000002c1a537981 */ /* 0x000ee2000c1e1500 */
[----:B------:R-:W-:-:S02]  /*0ec0*/  LEA R20, P1, R41, R4, 0x1 ;  /* 0x0000000429147211 */ /* 0x000fc400078208ff */
[----:B-1----:R-:W-:Y:S01]  /*0ed0*/  LEA R14, P0, R29, R4, 0x1 ;  /* 0x000000041d0e7211 */ /* 0x002fe200078008ff */
[----:B------:R0:W3:Y:S01]  /*0ee0*/  LDG.E.U16 R85, desc[UR44][R22.64] ;  /* 0x0000002c16557981 */ /* 0x0000e2000c1e1500 */
[-C--:B------:R-:W-:Y:S02]  /*0ef0*/  LEA.HI.X.SX32 R21, R41, R0.reuse, 0x1, P1 ;  /* 0x0000000029157211 */ /* 0x080fe400008f0eff */
[----:B------:R-:W-:Y:S01]  /*0f00*/  LEA.HI.X.SX32 R15, R29, R0, 0x1, P0 ;  /* 0x000000001d0f7211 */ /* 0x000fe200000f0eff */
[----:B------:R-:W3:Y:S01]  /*0f10*/  LDG.E.U16 R35, desc[UR44][R16.64] ;  /* 0x0000002c10237981 */ /* 0x000ee2000c1e1500 */
[-C--:B------:R-:W-:Y:S02]  /*0f20*/  LEA R28, P1, R45, R4.reuse, 0x1 ;  /* 0x000000042d1c7211 */ /* 0x080fe400078208ff */
[----:B------:R-:W-:Y:S01]  /*0f30*/  LEA R18, P0, R39, R4, 0x1 ;  /* 0x0000000427127211 */ /* 0x000fe200078008ff */
[----:B------:R1:W3:Y:S01]  /*0f40*/  LDG.E.U16 R41, desc[UR44][R20.64] ;  /* 0x0000002c14297981 */ /* 0x0002e2000c1e1500 */
[-C--:B------:R-:W-:Y:S01]  /*0f50*/  LEA.HI.X.SX32 R29, R45, R0.reuse, 0x1, P1 ;  /* 0x000000002d1d7211 */ /* 0x080fe200008f0eff */
[----:B------:R-:W-:Y:S01]  /*0f60*/  IMAD R45, R11, 0x2, R45 ;  /* 0x000000020b2d7824 */ /* 0x000fe200078e022d */
[----:B------:R-:W-:Y:S01]  /*0f70*/  LEA.HI.X.SX32 R19, R39, R0, 0x1, P0 ;  /* 0x0000000027137211 */ /* 0x000fe200000f0eff */
[----:B------:R4:W3:Y:S01]  /*0f80*/  LDG.E.U16 R84, desc[UR44][R14.64] ;  /* 0x0000002c0e547981 */ /* 0x0008e2000c1e1500 */
[----:B0-----:R-:W-:-:S02]  /*0f90*/  LEA R22, P1, R47, R4, 0x1 ;  /* 0x000000042f167211 */ /* 0x001fc400078208ff */
[----:B------:R-:W-:Y:S01]  /*0fa0*/  LEA R24, P0, R37, R4, 0x1 ;  /* 0x0000000425187211 */ /* 0x000fe200078008ff */
[----:B------:R0:W3:Y:S01]  /*0fb0*/  LDG.E.U16 R26, desc[UR44][R18.64] ;  /* 0x0000002c121a7981 */ /* 0x0000e2000c1e1500 */
[-C--:B------:R-:W-:Y:S02]  /*0fc0*/  LEA.HI.X.SX32 R23, R47, R0.reuse, 0x1, P1 ;  /* 0x000000002f177211 */ /* 0x080fe400008f0eff */
[----:B------:R-:W-:Y:S01]  /*0fd0*/  LEA.HI.X.SX32 R25, R37, R0, 0x1, P0 ;  /* 0x0000000025197211 */ /* 0x000fe200000f0eff */
[----:B------:R-:W3:Y:S01]  /*0fe0*/  LDG.E.U16 R28, desc[UR44][R28.64] ;  /* 0x0000002c1c1c7981 */ /* 0x000ee2000c1e1500 */
[-C--:B-1----:R-:W-:Y:S02]  /*0ff0*/  LEA R20, P1, R45, R4.reuse, 0x1 ;  /* 0x000000042d147211 */ /* 0x082fe400078208ff */
[----:B----4-:R-:W-:Y:S01]  /*1000*/  LEA R14, P0, R31, R4, 0x1 ;  /* 0x000000041f0e7211 */ /* 0x010fe200078008ff */
[----:B------:R1:W4:Y:S01]  /*1010*/  LDG.E.U16 R27, desc[UR44][R22.64] ;  /* 0x0000002c161b7981 */ /* 0x000322000c1e1500 */
[-C--:B------:R-:W-:Y:S01]  /*1020*/  LEA.HI.X.SX32 R21, R45, R0.reuse, 0x1, P1 ;  /* 0x000000002d157211 */ /* 0x080fe200008f0eff */
[----:B------:R-:W-:Y:S01]  /*1030*/  IMAD R45, R11, 0x2, R45 ;  /* 0x000000020b2d7824 */ /* 0x000fe200078e022d */
[----:B------:R-:W-:Y:S01]  /*1040*/  LEA.HI.X.SX32 R15, R31, R0, 0x1, P0 ;  /* 0x000000001f0f7211 */ /* 0x000fe200000f0eff */
[----:B------:R-:W4:Y:S01]  /*1050*/  LDG.E.U16 R24, desc[UR44][R24.64] ;  /* 0x0000002c18187981 */ /* 0x000f22000c1e1500 */
[----:B------:R-:W-:-:S02]  /*1060*/  LEA R10, P0, R33, R4, 0x1 ;  /* 0x00000004210a7211 */ /* 0x000fc400078008ff */
[----:B------:R-:W-:Y:S01]  /*1070*/  LEA R16, P1, R49, R4, 0x1 ;  /* 0x0000000431107211 */ /* 0x000fe200078208ff */
[----:B------:R-:W4:Y:S01]  /*1080*/  LDG.E.U16 R20, desc[UR44][R20.64] ;  /* 0x0000002c14147981 */ /* 0x000f22000c1e1500 */
[-C--:B------:R-:W-:Y:S02]  /*1090*/  LEA.HI.X.SX32 R11, R33, R0.reuse, 0x1, P0 ;  /* 0x00000000210b7211 */ /* 0x080fe400000f0eff */
[----:B------:R-:W-:Y:S01]  /*10a0*/  LEA.HI.X.SX32 R17, R49, R0, 0x1, P1 ;  /* 0x0000000031117211 */ /* 0x000fe200008f0eff */
[----:B------:R2:W4:Y:S01]  /*10b0*/  LDG.E.U16 R14, desc[UR44][R14.64] ;  /* 0x0000002c0e0e7981 */ /* 0x000522000c1e1500 */
[-C--:B0-----:R-:W-:Y:S02]  /*10c0*/  LEA R18, P0, R43, R4.reuse, 0x1 ;  /* 0x000000042b127211 */ /* 0x081fe400078008ff */
[----:B-1----:R-:W-:Y:S01]  /*10d0*/  LEA R22, P1, R45, R4, 0x1 ;  /* 0x000000042d167211 */ /* 0x002fe200078208ff */
[----:B------:R0:W4:Y:S01]  /*10e0*/  LDG.E.U16 R10, desc[UR44][R10.64] ;  /* 0x0000002c0a0a7981 */ /* 0x000122000c1e1500 */
[----:B------:R-:W-:-:S02]  /*10f0*/  LEA.HI.X.SX32 R19, R43, R0, 0x1, P0 ;  /* 0x000000002b137211 */ /* 0x000fc400000f0eff */
[----:B------:R-:W-:Y:S01]  /*1100*/  LEA.HI.X.SX32 R23, R45, R0, 0x1, P1 ;  /* 0x000000002d177211 */ /* 0x000fe200008f0eff */
[----:B------:R-:W4:Y:S04]  /*1110*/  LDG.E.U16 R16, desc[UR44][R16.64] ;  /* 0x0000002c10107981 */ /* 0x000f28000c1e1500 */
[----:B------:R-:W4:Y:S04]  /*1120*/  LDG.E.U16 R18, desc[UR44][R18.64] ;  /* 0x0000002c12127981 */ /* 0x000f28000c1e1500 */
[----:B------:R-:W4:Y:S01]  /*1130*/  LDG.E.U16 R22, desc[UR44][R22.64] ;  /* 0x0000002c16167981 */ /* 0x000f22000c1e1500 */
[----:B------:R-:W1:Y:S01]  /*1140*/  S2UR UR4, SR_CgaCtaId ;  /* 0x00000000000479c3 */ /* 0x000e620000008800 */
[----:B------:R-:W-:Y:S01]  /*1150*/  SHF.R.S32.HI R4, RZ, 0x7, R6 ;  /* 0x00000007ff047819 */ /* 0x000fe20000011406 */
[----:B------:R-:W-:-:S03]  /*1160*/  IMAD.SHL.U32 R0, R6, 0x2, RZ ;  /* 0x0000000206007824 */ /* 0x000fc600078e00ff */
[----:B------:R-:W-:Y:S01]  /*1170*/  SGXT R4, R4, 0x1 ;  /* 0x000000010404781a */ /* 0x000fe20000000200 */
[----:B------:R-:W-:-:S03]  /*1180*/  UMOV UR21, 0x400 ;  /* 0x0000040000157882 */ /* 0x000fc60000000000 */
[----:B--2---:R-:W-:Y:S01]  /*1190*/  LOP3.LUT R15, R4, 0x90, RZ, 0xc0, !PT ;  /* 0x00000090040f7812 */ /* 0x004fe200078ec0ff */
[----:B------:R-:W-:Y:S01]  /*11a0*/  VIADD R188, R13, 0x80 ;  /* 0x000000800dbc7836 */ /* 0x000fe20000000000 */
[----:B------:R-:W-:Y:S02]  /*11b0*/  LOP3.LUT R157, R6, 0x40, RZ, 0xc0, !PT ;  /* 0x00000040069d7812 */ /* 0x000fe400078ec0ff */
[----:B------:R-:W-:Y:S02]  /*11c0*/  LOP3.LUT R88, R15, 0x7e, R0, 0x78, !PT ;  /* 0x0000007e0f587812 */ /* 0x000fe400078e7800 */
[----:B------:R-:W-:-:S03]  /*11d0*/  ISETP.GE.AND P0, PT, R188, 0x1, PT ;  /* 0x00000001bc00780c */ /* 0x000fc60003f06270 */
[----:B0-----:R-:W-:Y:S01]  /*11e0*/  IMAD R11, R157, 0x100, R88 ;  /* 0x000001009d0b7824 */ /* 0x001fe200078e0258 */
[----:B-1----:R-:W-:-:S04]  /*11f0*/  ULEA UR21, UR4, UR21, 0x18 ;  /* 0x0000001504157291 */ /* 0x002fc8000f8ec03f */
[----:B------:R-:W-:-:S05]  /*1200*/  LOP3.LUT R4, R11, 0x20, RZ, 0x3c, !PT ;  /* 0x000000200b047812 */ /* 0x000fca00078e3cff */
[----:B------:R0:W-:Y:S04]  /*1210*/  STS.U16 [R11+UR21], R3 ;  /* 0x000000030b007988 */ /* 0x0001e80008000415 */
[----:B------:R-:W-:Y:S04]  /*1220*/  STS.U16 [R11+UR21+0x400], R9 ;  /* 0x000400090b007988 */ /* 0x000fe80008000415 */
[----:B-----5:R-:W-:Y:S01]  /*1230*/  STS.U16 [R11+UR21+0x800], R34 ;  /* 0x000800220b007988 */ /* 0x020fe20008000415 */
[----:B0-----:R-:W-:-:S03]  /*1240*/  LOP3.LUT R3, R11, 0x40, RZ, 0x3c, !PT ;  /* 0x000000400b037812 */ /* 0x001fc600078e3cff */
[----:B---3--:R0:W-:Y:S01]  /*1250*/  STS.U16 [R11+UR21+0xc00], R42 ;  /* 0x000c002a0b007988 */ /* 0x0081e20008000415 */
[----:B------:R-:W-:Y:S01]  /*1260*/  IMAD.MOV.U32 R166, RZ, RZ, 0x3f800000 ;  /* 0x3f800000ffa67424 */ /* 0x000fe200078e00ff */
[----:B------:R-:W-:Y:S02]  /*1270*/  CS2R R86, SRZ ;  /* 0x0000000000567805 */ /* 0x000fe4000001ff00 */
[----:B------:R-:W-:Y:S01]  /*1280*/  STS.U16 [R11+UR21+0x1000], R50 ;  /* 0x001000320b007988 */ /* 0x000fe20008000415 */
[----:B0-----:R-:W-:-:S03]  /*1290*/  CS2R R42, SRZ ;  /* 0x00000000002a7805 */ /* 0x001fc6000001ff00 */
[----:B------:R-:W-:Y:S04]  /*12a0*/  STS.U16 [R11+UR21+0x1400], R54 ;  /* 0x001400360b007988 */ /* 0x000fe80008000415 */
        /* <DEDUP_REMOVED lines=9> */
[----:B------:R0:W-:Y:S04]  /*1340*/  STS.U16 [R11+UR21+0x3c00], R85 ;  /* 0x003c00550b007988 */ /* 0x0001e80008000415 */
[----:B------:R-:W-:Y:S01]  /*1350*/  STS.U16 [R4+UR21+0x100], R5 ;  /* 0x0001000504007988 */ /* 0x000fe20008000415 */
[----:B0-----:R-:W-:-:S03]  /*1360*/  LOP3.LUT R11, R11, 0x60, RZ, 0x3c, !PT ;  /* 0x000000600b0b7812 */ /* 0x001fc600078e3cff */
        /* <DEDUP_REMOVED lines=15> */
[----:B------:R1:W-:Y:S04]  /*1460*/  STS.U16 [R3+UR21+0x200], R7 ;  /* 0x0002000703007988 */ /* 0x0003e80008000415 */
        /* <DEDUP_REMOVED lines=12> */
[----:B----4-:R-:W-:Y:S04]  /*1530*/  STS.U16 [R3+UR21+0x3600], R27 ;  /* 0x0036001b03007988 */ /* 0x010fe80008000415 */
[----:B------:R2:W-:Y:S04]  /*1540*/  STS.U16 [R3+UR21+0x3a00], R24 ;  /* 0x003a001803007988 */ /* 0x0005e80008000415 */
[----:B------:R3:W-:Y:S01]  /*1550*/  STS.U16 [R3+UR21+0x3e00], R20 ;  /* 0x003e001403007988 */ /* 0x0007e20008000415 */
[----:B0-----:R-:W-:-:S03]  /*1560*/  IMAD.MOV.U32 R4, RZ, RZ, -0x800000 ;  /* 0xff800000ff047424 */ /* 0x001fc600078e00ff */
[----:B------:R-:W-:Y:S01]  /*1570*/  STS.U16 [R11+UR21+0x300], R8 ;  /* 0x000300080b007988 */ /* 0x000fe20008000415 */
[----:B-1----:R-:W-:-:S03]  /*1580*/  IMAD.MOV.U32 R7, RZ, RZ, 0x3f800000 ;  /* 0x3f800000ff077424 */ /* 0x002fc600078e00ff */
[----:B------:R0:W-:Y:S01]  /*1590*/  STS.U16 [R11+UR21+0x700], R32 ;  /* 0x000700200b007988 */ /* 0x0001e20008000415 */
[----:B--2---:R-:W-:-:S03]  /*15a0*/  CS2R R24, SRZ ;  /* 0x0000000000187805 */ /* 0x004fc6000001ff00 */
[----:B------:R1:W-:Y:S01]  /*15b0*/  STS.U16 [R11+UR21+0xb00], R40 ;  /* 0x000b00280b007988 */ /* 0x0003e20008000415 */
[----:B---3--:R-:W-:-:S03]  /*15c0*/  IMAD.MOV.U32 R3, RZ, RZ, -0x800000 ;  /* 0xff800000ff037424 */ /* 0x008fc600078e00ff */
[----:B------:R2:W-:Y:S01]  /*15d0*/  STS.U16 [R11+UR21+0xf00], R48 ;  /* 0x000f00300b007988 */ /* 0x0005e20008000415 */
[----:B------:R-:W-:-:S03]  /*15e0*/  CS2R R26, SRZ ;  /* 0x00000000001a7805 */ /* 0x000fc6000001ff00 */
[----:B------:R3:W-:Y:S01]  /*15f0*/  STS.U16 [R11+UR21+0x1300], R53 ;  /* 0x001300350b007988 */ /* 0x0007e20008000415 */
[----:B------:R-:W-:-:S03]  /*1600*/  CS2R R28, SRZ ;  /* 0x00000000001c7805 */ /* 0x000fc6000001ff00 */
[----:B------:R4:W-:Y:S01]  /*1610*/  STS.U16 [R11+UR21+0x1700], R57 ;  /* 0x001700390b007988 */ /* 0x0009e20008000415 */
[----:B------:R-:W-:-:S03]  /*1620*/  CS2R R30, SRZ ;  /* 0x00000000001e7805 */ /* 0x000fc6000001ff00 */
[----:B------:R5:W-:Y:S01]  /*1630*/  STS.U16 [R11+UR21+0x1b00], R61 ;  /* 0x001b003d0b007988 */ /* 0x000be20008000415 */
[----:B0-----:R-:W-:-:S03]  /*1640*/  CS2R R32, SRZ ;  /* 0x0000000000207805 */ /* 0x001fc6000001ff00 */
[----:B------:R0:W-:Y:S01]  /*1650*/  STS.U16 [R11+UR21+0x1f00], R65 ;  /* 0x001f00410b007988 */ /* 0x0001e20008000415 */
[----:B------:R-:W-:-:S03]  /*1660*/  CS2R R34, SRZ ;  /* 0x0000000000227805 */ /* 0x000fc6000001ff00 */
[----:B------:R0:W-:Y:S01]  /*1670*/  STS.U16 [R11+UR21+0x2300], R69 ;  /* 0x002300450b007988 */ /* 0x0001e20008000415 */
[----:B------:R-:W-:-:S03]  /*1680*/  CS2R R36, SRZ ;  /* 0x0000000000247805 */ /* 0x000fc6000001ff00 */
[----:B------:R0:W-:Y:S01]  /*1690*/  STS.U16 [R11+UR21+0x2700], R73 ;  /* 0x002700490b007988 */ /* 0x0001e20008000415 */
[----:B------:R-:W-:-:S03]  /*16a0*/  CS2R R38, SRZ ;  /* 0x0000000000267805 */ /* 0x000fc6000001ff00 */
[----:B------:R0:W-:Y:S01]  /*16b0*/  STS.U16 [R11+UR21+0x2b00], R77 ;  /* 0x002b004d0b007988 */ /* 0x0001e20008000415 */
[----:B-1----:R-:W-:-:S03]  /*16c0*/  CS2R R40, SRZ ;  /* 0x0000000000287805 */ /* 0x002fc6000001ff00 */
[----:B------:R1:W-:Y:S01]  /*16d0*/  STS.U16 [R11+UR21+0x2f00], R14 ;  /* 0x002f000e0b007988 */ /* 0x0003e20008000415 */
[----:B------:R-:W-:-:S03]  /*16e0*/  CS2R R44, SRZ ;  /* 0x00000000002c7805 */ /* 0x000fc6000001ff00 */
[----:B------:R1:W-:Y:S01]  /*16f0*/  STS.U16 [R11+UR21+0x3300], R10 ;  /* 0x0033000a0b007988 */ /* 0x0003e20008000415 */
[----:B------:R-:W-:-:S03]  /*1700*/  CS2R R46, SRZ ;  /* 0x00000000002e7805 */ /* 0x000fc6000001ff00 */
[----:B------:R1:W-:Y:S01]  /*1710*/  STS.U16 [R11+UR21+0x3700], R16 ;  /* 0x003700100b007988 */ /* 0x0003e20008000415 */
[----:B--2---:R-:W-:-:S03]  /*1720*/  CS2R R48, SRZ ;  /* 0x0000000000307805 */ /* 0x004fc6000001ff00 */
[----:B------:R1:W-:Y:S01]  /*1730*/  STS.U16 [R11+UR21+0x3b00], R18 ;  /* 0x003b00120b007988 */ /* 0x0003e20008000415 */
[----:B------:R-:W-:-:S03]  /*1740*/  CS2R R50, SRZ ;  /* 0x0000000000327805 */ /* 0x000fc6000001ff00 */
[----:B------:R1:W-:Y:S01]  /*1750*/  STS.U16 [R11+UR21+0x3f00], R22 ;  /* 0x003f00160b007988 */ /* 0x0003e20008000415 */
[----:B---3--:R-:W-:Y:S02]  /*1760*/  CS2R R52, SRZ ;  /* 0x0000000000347805 */ /* 0x008fe4000001ff00 */
[----:B------:R-:W-:Y:S02]  /*1770*/  CS2R R54, SRZ ;  /* 0x0000000000367805 */ /* 0x000fe4000001ff00 */
[----:B----4-:R-:W-:Y:S02]  /*1780*/  CS2R R56, SRZ ;  /* 0x0000000000387805 */ /* 0x010fe4000001ff00 */
[----:B------:R-:W-:Y:S02]  /*1790*/  CS2R R58, SRZ ;  /* 0x00000000003a7805 */ /* 0x000fe4000001ff00 */
[----:B-----5:R-:W-:Y:S02]  /*17a0*/  CS2R R60, SRZ ;  /* 0x00000000003c7805 */ /* 0x020fe4000001ff00 */
[----:B------:R-:W-:-:S02]  /*17b0*/  CS2R R62, SRZ ;  /* 0x00000000003e7805 */ /* 0x000fc4000001ff00 */
[----:B0-----:R-:W-:Y:S02]  /*17c0*/  CS2R R64, SRZ ;  /* 0x0000000000407805 */ /* 0x001fe4000001ff00 */
[----:B------:R-:W-:Y:S02]  /*17d0*/  CS2R R66, SRZ ;  /* 0x0000000000427805 */ /* 0x000fe4000001ff00 */
[----:B------:R-:W-:Y:S02]  /*17e0*/  CS2R R68, SRZ ;  /* 0x0000000000447805 */ /* 0x000fe4000001ff00 */
[----:B------:R-:W-:Y:S02]  /*17f0*/  CS2R R70, SRZ ;  /* 0x0000000000467805 */ /* 0x000fe4000001ff00 */
[----:B------:R-:W-:Y:S02]  /*1800*/  CS2R R72, SRZ ;  /* 0x0000000000487805 */ /* 0x000fe4000001ff00 */
[----:B------:R-:W-:-:S02]  /*1810*/  CS2R R74, SRZ ;  /* 0x00000000004a7805 */ /* 0x000fc4000001ff00 */
[----:B------:R-:W-:Y:S02]  /*1820*/  CS2R R76, SRZ ;  /* 0x00000000004c7805 */ /* 0x000fe4000001ff00 */
[----:B------:R-:W-:Y:S02]  /*1830*/  CS2R R78, SRZ ;  /* 0x00000000004e7805 */ /* 0x000fe4000001ff00 */
[----:B------:R-:W-:Y:S02]  /*1840*/  CS2R R80, SRZ ;  /* 0x0000000000507805 */ /* 0x000fe4000001ff00 */
[----:B------:R-:W-:Y:S02]  /*1850*/  CS2R R82, SRZ ;  /* 0x0000000000527805 */ /* 0x000fe4000001ff00 */
[----:B------:R-:W-:Y:S02]  /*1860*/  CS2R R84, SRZ ;  /* 0x0000000000547805 */ /* 0x000fe4000001ff00 */
[----:B------:R-:W-:Y:S01]  /*1870*/  LOP3.LUT R5, R6, 0xff, RZ, 0xc0, !PT ;  /* 0x000000ff06057812 */ /* 0x000fe200078ec0ff */
[----:B-1----:R-:W-:Y:S06]  /*1880*/  @!P0 BRA `(.L_x_0) ;  /* 0x0000002400448947 */ /* 0x002fec0003800000 */
[----:B------:R-:W0:Y:S01]  /*1890*/  LDC.64 R10, c[0x0][0x250] ;  /* 0x00009400ff0a7b82 */ /* 0x000e220000000a00 */
[----:B------:R-:W-:Y:S01]  /*18a0*/  SHF.R.U32.HI R3, RZ, 0x5, R6 ;  /* 0x00000005ff037819 */ /* 0x000fe20000011606 */
[----:B------:R-:W-:Y:S01]  /*18b0*/  ULDC UR4, c[0x0][0x258] ;  /* 0x0000960000047ab9 */ /* 0x000fe20000000800 */
[----:B------:R-:W-:Y:S01]  /*18c0*/  IMAD.SHL.U32 R15, R5, 0x2, RZ ;  /* 0x00000002050f7824 */ /* 0x000fe200078e00ff */
[C---:B------:R-:W-:Y:S01]  /*18d0*/  LOP3.LUT R4, R6.reuse, 0xe0, RZ, 0xc0, !PT ;  /* 0x000000e006047812 */ /* 0x040fe200078ec0ff */
[----:B------:R-:W-:Y:S01]  /*18e0*/  IMAD R157, R157, 0x40, R88 ;  /* 0x000000409d9d7824 */ /* 0x000fe200078e0258 */
[----:B------:R-:W-:Y:S01]  /*18f0*/  R2UR UR47, R3 ;  /* 0x00000000032f72ca */ /* 0x000fe200000e0000 */
[----:B------:R-:W-:Y:S01]  /*1900*/  IMAD.MOV.U32 R164, RZ, RZ, -0x800000 ;  /* 0xff800000ffa47424 */ /* 0x000fe200078e00ff */
[----:B------:R-:W1:Y:S01]  /*1910*/  LDC.64 R8, c[0x0][0x260] ;  /* 0x00009800ff087b82 */ /* 0x000e620000000a00 */
[----:B------:R-:W-:Y:S01]  /*1920*/  LOP3.LUT R3, R6, 0x7f, RZ, 0xc0, !PT ;  /* 0x0000007f06037812 */ /* 0x000fe200078ec0ff */
[----:B------:R-:W-:Y:S01]  /*1930*/  IMAD.MOV.U32 R163, RZ, RZ, RZ ;  /* 0x000000ffffa37224 */ /* 0x000fe200078e00ff */
[--C-:B------:R-:W-:Y:S01]  /*1940*/  SHF.R.U32.HI R14, RZ, 0x2, R6.reuse ;  /* 0x00000002ff0e7819 */ /* 0x100fe20000011606 */
[----:B------:R-:W-:Y:S01]  /*1950*/  IMAD.MOV.U32 R159, RZ, RZ, RZ ;  /* 0x000000ffff9f7224 */ /* 0x000fe200078e00ff */
[----:B------:R-:W-:Y:S01]  /*1960*/  SHF.R.U32.HI R12, RZ, 0x2, R6 ;  /* 0x00000002ff0c7819 */ /* 0x000fe20000011606 */
[----:B------:R-:W-:Y:S01]  /*1970*/  IMAD R7, R3, UR4, RZ ;  /* 0x0000000403077c24 */ /* 0x000fe2000f8e02ff */
[----:B------:R-:W-:Y:S01]  /*1980*/  SHF.R.U32.HI R162, RZ, 0x1, R4 ;  /* 0x00000001ffa27819 */ /* 0x000fe20000011604 */
[----:B------:R-:W-:Y:S01]  /*1990*/  ULDC.64 UR4, c[0x0][0x218] ;  /* 0x0000860000047ab9 */ /* 0x000fe20000000a00 */
[----:B------:R-:W-:Y:S01]  /*19a0*/  SGXT.U32 R14, R14, 0x3 ;  /* 0x000000030e0e781a */ /* 0x000fe20000000000 */
[----:B------:R-:W2:Y:S01]  /*19b0*/  LDC R30, c[0x0][0x268] ;  /* 0x00009a00ff1e7b82 */ /* 0x000ea20000000800 */
[----:B------:R-:W-:Y:S01]  /*19c0*/  LOP3.LUT R16, R6, 0x1f, RZ, 0xc0, !PT ;  /* 0x0000001f06107812 */ /* 0x000fe200078ec0ff */
[----:B------:R-:W-:Y:S01]  /*19d0*/  IMAD.MOV.U32 R165, RZ, RZ, -0x800000 ;  /* 0xff800000ffa57424 */ /* 0x000fe200078e00ff */
[----:B------:R-:W-:Y:S01]  /*19e0*/  LOP3.LUT R162, R13, R162, R14, 0xfe, !PT ;  /* 0x000000a20da27212 */ /* 0x000fe200078efe0e */
[----:B------:R-:W-:Y:S01]  /*19f0*/  IMAD.MOV.U32 R166, RZ, RZ, 0x3f800000 ;  /* 0x3f800000ffa67424 */ /* 0x000fe200078e00ff */
[----:B------:R-:W-:Y:S01]  /*1a00*/  LOP3.LUT R190, R0, 0x6, RZ, 0xc0, !PT ;  /* 0x0000000600be7812 */ /* 0x000fe200078ec0ff */
[----:B0-----:R-:W-:Y:S01]  /*1a10*/  IMAD R3, R10, UR20, RZ ;  /* 0x000000140a037c24 */ /* 0x001fe2000f8e02ff */
[----:B------:R-:W-:Y:S01]  /*1a20*/  LOP3.LUT R10, R15, 0x30, R12, 0x78, !PT ;  /* 0x000000300f0a7812 */ /* 0x000fe200078e780c */
[----:B------:R-:W-:Y:S01]  /*1a30*/  IMAD.SHL.U32 R15, R7, 0x2, RZ ;  /* 0x00000002070f7824 */ /* 0x000fe200078e00ff */
[----:B------:R-:W-:Y:S01]  /*1a40*/  CS2R R32, SRZ ;  /* 0x0000000000207805 */ /* 0x000fe2000001ff00 */
[C---:B------:R-:W-:Y:S01]  /*1a50*/  IMAD.SHL.U32 R4, R3.reuse, 0x2, RZ ;  /* 0x0000000203047824 */ /* 0x040fe200078e00ff */
[----:B------:R-:W-:Y:S01]  /*1a60*/  CS2R R34, SRZ ;  /* 0x0000000000227805 */ /* 0x000fe2000001ff00 */
[----:B------:R-:W-:Y:S01]  /*1a70*/  IMAD R12, R156, R11, RZ ;  /* 0x0000000b9c0c7224 */ /* 0x000fe200078e02ff */
[----:B------:R-:W-:Y:S01]  /*1a80*/  CS2R R36, SRZ ;  /* 0x0000000000247805 */ /* 0x000fe2000001ff00 */
[----:B------:R-:W-:Y:S01]  /*1a90*/  IMAD.HI R3, R3, 0x2, RZ ;  /* 0x0000000203037827 */ /* 0x000fe200078e02ff */
[----:B------:R-:W-:-:S02]  /*1aa0*/  IADD3 R125, P0, P1, R15, UR4, R4 ;  /* 0x000000040f7d7c10 */ /* 0x000fc4000f91e004 */
[----:B------:R-:W-:Y:S02]  /*1ab0*/  CS2R R38, SRZ ;  /* 0x0000000000267805 */ /* 0x000fe4000001ff00 */
[----:B------:R-:W-:Y:S01]  /*1ac0*/  CS2R R40, SRZ ;  /* 0x0000000000287805 */ /* 0x000fe2000001ff00 */
[----:B------:R-:W-:Y:S01]  /*1ad0*/  IMAD R14, R11, 0x2, R12 ;  /* 0x000000020b0e7824 */ /* 0x000fe200078e020c */
[-C--:B------:R-:W-:Y:S01]  /*1ae0*/  LEA R154, P2, R12, R125.reuse, 0x1 ;  /* 0x0000007d0c9a7211 */ /* 0x080fe200078408ff */
[----:B------:R-:W-:Y:S01]  /*1af0*/  IMAD.HI R4, R7, 0x2, RZ ;  /* 0x0000000207047827 */ /* 0x000fe200078e02ff */
[----:B------:R-:W-:Y:S02]  /*1b00*/  SHF.R.U32.HI R7, RZ, 0x5, R6 ;  /* 0x00000005ff077819 */ /* 0x000fe40000011606 */
[----:B------:R-:W-:Y:S02]  /*1b10*/  CS2R R42, SRZ ;  /* 0x00000000002a7805 */ /* 0x000fe4000001ff00 */
[----:B------:R-:W-:Y:S01]  /*1b20*/  LEA R152, P3, R14, R125, 0x1 ;  /* 0x0000007d0e987211 */ /* 0x000fe200078608ff */
[----:B-1----:R-:W-:Y:S01]  /*1b30*/  IMAD R13, R16, R9, RZ ;  /* 0x00000009100d7224 */ /* 0x002fe200078e02ff */
[----:B------:R-:W-:Y:S01]  /*1b40*/  IADD3.X R25, R4, UR5, R3, P0, P1 ;  /* 0x0000000504197c10 */ /* 0x000fe200087e2403 */
[----:B------:R-:W-:Y:S01]  /*1b50*/  IMAD R16, R11, 0x2, R14 ;  /* 0x000000020b107824 */ /* 0x000fe200078e020e */
[----:B------:R-:W-:Y:S01]  /*1b60*/  SGXT.U32 R3, R7, 0x3 ;  /* 0x000000030703781a */ /* 0x000fe20000000000 */
[----:B------:R-:W-:Y:S01]  /*1b70*/  IMAD R8, R8, UR20, RZ ;  /* 0x0000001408087c24 */ /* 0x000fe2000f8e02ff */
[----:B------:R-:W-:Y:S01]  /*1b80*/  ULDC.64 UR4, c[0x0][0x220] ;  /* 0x0000880000047ab9 */ /* 0x000fe20000000a00 */
[----:B------:R-:W-:Y:S01]  /*1b90*/  IMAD R4, R11, 0x2, R16 ;  /* 0x000000020b047824 */ /* 0x000fe200078e0210 */
[-C--:B------:R-:W-:Y:S01]  /*1ba0*/  LEA.HI.X.SX32 R155, R12, R25.reuse, 0x1, P2 ;  /* 0x000000190c9b7211 */ /* 0x080fe200010f0eff */
[----:B------:R-:W-:Y:S01]  /*1bb0*/  IMAD.SHL.U32 R7, R8, 0x2, RZ ;  /* 0x0000000208077824 */ /* 0x000fe200078e00ff */
[----:B------:R-:W-:Y:S01]  /*1bc0*/  LEA.HI.X.SX32 R153, R14, R25, 0x1, P3 ;  /* 0x000000190e997211 */ /* 0x000fe200018f0eff */
[----:B------:R-:W-:Y:S01]  /*1bd0*/  IMAD.SHL.U32 R20, R13, 0x2, RZ ;  /* 0x000000020d147824 */ /* 0x000fe200078e00ff */
[-C--:B------:R-:W-:Y:S01]  /*1be0*/  LEA R148, P2, R4, R125.reuse, 0x1 ;  /* 0x0000007d04947211 */ /* 0x080fe200078408ff */
[----:B------:R-:W-:Y:S01]  /*1bf0*/  IMAD R18, R11, 0x2, R4 ;  /* 0x000000020b127824 */ /* 0x000fe200078e0204 */
[----:B------:R-:W-:Y:S01]  /*1c00*/  LEA R150, P4, R16, R125, 0x1 ;  /* 0x0000007d10967211 */ /* 0x000fe200078808ff */
[----:B--2---:R-:W-:Y:S01]  /*1c10*/  IMAD R15, R3, R30, RZ ;  /* 0x0000001e030f7224 */ /* 0x004fe200078e02ff */
[----:B------:R-:W-:Y:S01]  /*1c20*/  IADD3 R26, P0, P1, R20, UR4, R7 ;  /* 0x00000004141a7c10 */ /* 0x000fe2000f91e007 */
[----:B------:R-:W-:Y:S01]  /*1c30*/  IMAD.HI R7, R8, 0x2, RZ ;  /* 0x0000000208077827 */ /* 0x000fe200078e02ff */
[-C--:B------:R-:W-:Y:S01]  /*1c40*/  LEA.HI.X.SX32 R149, R4, R25.reuse, 0x1, P2 ;  /* 0x0000001904957211 */ /* 0x080fe200010f0eff */
[----:B------:R-:W-:Y:S01]  /*1c50*/  UIADD3 UR4, UR21, 0x8000, URZ ;  /* 0x0000800015047890 */ /* 0x000fe2000fffe03f */
[----:B------:R-:W-:Y:S01]  /*1c60*/  LEA.HI.X.SX32 R151, R16, R25, 0x1, P4 ;  /* 0x0000001910977211 */ /* 0x000fe200020f0eff */
[----:B------:R-:W-:Y:S01]  /*1c70*/  IMAD R8, R11, 0x2, R18 ;  /* 0x000000020b087824 */ /* 0x000fe200078e0212 */
[----:B------:R-:W-:Y:S01]  /*1c80*/  LEA R146, P2, R18, R125, 0x1 ;  /* 0x0000007d12927211 */ /* 0x000fe200078408ff */
[----:B------:R-:W-:Y:S01]  /*1c90*/  IMAD.HI R22, R13, 0x2, RZ ;  /* 0x000000020d167827 */ /* 0x000fe200078e02ff */
[----:B------:R-:W-:Y:S01]  /*1ca0*/  USHF.R.U32.HI UR4, URZ, 0x4, UR4 ;  /* 0x000000043f047899 */ /* 0x000fe20008011604 */
[----:B------:R-:W-:-:S02]  /*1cb0*/  CS2R R44, SRZ ;  /* 0x00000000002c7805 */ /* 0x000fc4000001ff00 */
[----:B------:R-:W-:Y:S01]  /*1cc0*/  LEA R144, P3, R8, R125, 0x1 ;  /* 0x0000007d08907211 */ /* 0x000fe200078608ff */
[C---:B------:R-:W-:Y:S01]  /*1cd0*/  IMAD R20, R11.reuse, 0x2, R8 ;  /* 0x000000020b147824 */ /* 0x040fe200078e0208 */
[-C--:B------:R-:W-:Y:S01]  /*1ce0*/  LEA.HI.X.SX32 R147, R18, R25.reuse, 0x1, P2 ;  /* 0x0000001912937211 */ /* 0x080fe200010f0eff */
[----:B------:R-:W-:Y:S01]  /*1cf0*/  IMAD R13, R30, 0x8, R15 ;  /* 0x000000081e0d7824 */ /* 0x000fe200078e020f */
[----:B------:R-:W-:Y:S01]  /*1d00*/  LEA.HI.X.SX32 R145, R8, R25, 0x1, P3 ;  /* 0x0000001908917211 */ /* 0x000fe200018f0eff */
[C---:B------:R-:W-:Y:S01]  /*1d10*/  IMAD R12, R11.reuse, 0x2, R20 ;  /* 0x000000020b0c7824 */ /* 0x040fe200078e0214 */
[-C--:B------:R-:W-:Y:S01]  /*1d20*/  LEA R142, P2, R20, R125.reuse, 0x1 ;  /* 0x0000007d148e7211 */ /* 0x080fe200078408ff */
[----:B------:R-:W-:Y:S01]  /*1d30*/  IMAD R17, R30, 0x8, R13 ;  /* 0x000000081e117824 */ /* 0x000fe200078e020d */
[----:B------:R-:W-:Y:S01]  /*1d40*/  IADD3.X R28, R22, UR5, R7, P0, P1 ;  /* 0x00000005161c7c10 */ /* 0x000fe200087e2407 */
[C---:B------:R-:W-:Y:S01]  /*1d50*/  IMAD R14, R11.reuse, 0x2, R12 ;  /* 0x000000020b0e7824 */ /* 0x040fe200078e020c */
[----:B------:R-:W-:Y:S01]  /*1d60*/  LEA R140, P3, R12, R125, 0x1 ;  /* 0x0000007d0c8c7211 */ /* 0x000fe200078608ff */
[----:B------:R-:W-:Y:S01]  /*1d70*/  IMAD R19, R30, 0x8, R17 ;  /* 0x000000081e137824 */ /* 0x000fe200078e0211 */
[----:B------:R-:W-:Y:S01]  /*1d80*/  LEA.HI.X.SX32 R143, R20, R25, 0x1, P2 ;  /* 0x00000019148f7211 */ /* 0x000fe200010f0eff */
[C---:B------:R-:W-:Y:S01]  /*1d90*/  IMAD R4, R11.reuse, 0x2, R14 ;  /* 0x000000020b047824 */ /* 0x040fe200078e020e */
[----:B------:R-:W-:Y:S01]  /*1da0*/  LEA R138, P4, R14, R125, 0x1 ;  /* 0x0000007d0e8a7211 */ /* 0x000fe200078808ff */
[----:B------:R-:W-:Y:S01]  /*1db0*/  IMAD R21, R30, 0x8, R19 ;  /* 0x000000081e157824 */ /* 0x000fe200078e0213 */
[-C--:B------:R-:W-:Y:S01]  /*1dc0*/  LEA.HI.X.SX32 R141, R12, R25.reuse, 0x1, P3 ;  /* 0x000000190c8d7211 */ /* 0x080fe200018f0eff */
[C---:B------:R-:W-:Y:S01]  /*1dd0*/  IMAD R16, R11.reuse, 0x2, R4 ;  /* 0x000000020b107824 */ /* 0x040fe200078e0204 */
[----:B------:R-:W-:Y:S01]  /*1de0*/  LEA.HI.X.SX32 R139, R14, R25, 0x1, P4 ;  /* 0x000000190e8b7211 */ /* 0x000fe200020f0eff */
[----:B------:R-:W-:Y:S01]  /*1df0*/  IMAD R23, R30, 0x8, R21 ;  /* 0x000000081e177824 */ /* 0x000fe200078e0215 */
[-C--:B------:R-:W-:Y:S01]  /*1e00*/  LEA R136, P2, R4, R125.reuse, 0x1 ;  /* 0x0000007d04887211 */ /* 0x080fe200078408ff */
[C---:B------:R-:W-:Y:S01]  /*1e10*/  IMAD R8, R11.reuse, 0x2, R16 ;  /* 0x000000020b087824 */ /* 0x040fe200078e0210 */
[----:B------:R-:W-:Y:S01]  /*1e20*/  LEA R134, P3, R16, R125, 0x1 ;  /* 0x0000007d10867211 */ /* 0x000fe200078608ff */
[----:B------:R-:W-:Y:S01]  /*1e30*/  IMAD R24, R30, 0x8, R23 ;  /* 0x000000081e187824 */ /* 0x000fe200078e0217 */
[----:B------:R-:W-:Y:S01]  /*1e40*/  LEA.HI.X.SX32 R137, R4, R25, 0x1, P2 ;  /* 0x0000001904897211 */ /* 0x000fe200010f0eff */
[C---:B------:R-:W-:Y:S01]  /*1e50*/  IMAD R18, R11.reuse, 0x2, R8 ;  /* 0x000000020b127824 */ /* 0x040fe200078e0208 */
[----:B------:R-:W-:Y:S01]  /*1e60*/  LEA R132, P4, R8, R125, 0x1 ;  /* 0x0000007d08847211 */ /* 0x000fe200078808ff */
[----:B------:R-:W-:Y:S01]  /*1e70*/  USGXT.U32 UR4, UR4, 0xe ;  /* 0x0000000e0404789a */ /* 0x000fe20008000000 */
[-C--:B------:R-:W-:Y:S01]  /*1e80*/  LEA.HI.X.SX32 R135, R16, R25.reuse, 0x1, P3 ;  /* 0x0000001910877211 */ /* 0x080fe200018f0eff */
[C---:B------:R-:W-:Y:S01]  /*1e90*/  IMAD R12, R11.reuse, 0x2, R18 ;  /* 0x000000020b0c7824 */ /* 0x040fe200078e0212 */
[----:B------:R-:W-:Y:S01]  /*1ea0*/  LEA.HI.X.SX32 R133, R8, R25, 0x1, P4 ;  /* 0x0000001908857211 */ /* 0x000fe200020f0eff */
[----:B------:R-:W-:Y:S01]  /*1eb0*/  UIADD3 UR10, UP0, UR4, 0x2, URZ ;  /* 0x00000002040a7890 */ /* 0x000fe2000ff1e03f */
[-C--:B------:R-:W-:Y:S01]  /*1ec0*/  LEA R130, P2, R18, R125.reuse, 0x1 ;  /* 0x0000007d12827211 */ /* 0x080fe200078408ff */
[----:B------:R-:W-:Y:S01]  /*1ed0*/  IMAD R14, R11, 0x2, R12 ;  /* 0x000000020b0e7824 */ /* 0x000fe200078e020c */
[-C--:B------:R-:W-:Y:S01]  /*1ee0*/  LEA R128, P3, R12, R125.reuse, 0x1 ;  /* 0x0000007d0c807211 */ /* 0x080fe200078608ff */
[----:B------:R-:W-:Y:S01]  /*1ef0*/  UMOV UR5, URZ ;  /* 0x0000003f00057c82 */ /* 0x000fe20008000000 */
[----:B------:R-:W-:Y:S01]  /*1f00*/  LEA R120, P1, R13, R26, 0x1 ;  /* 0x0000001a0d787211 */ /* 0x000fe200078208ff */
[----:B------:R-:W-:Y:S01]  /*1f10*/  IMAD R3, R11, 0x2, R14 ;  /* 0x000000020b037824 */ /* 0x000fe200078e020e */
[----:B------:R-:W-:Y:S01]  /*1f20*/  LEA R126, P4, R14, R125, 0x1 ;  /* 0x0000007d0e7e7211 */ /* 0x000fe200078808ff */
[----:B------:R-:W-:Y:S01]  /*1f30*/  UIADD3.X UR11, UR5, 0x40000040, URZ, UP0, !UPT ;  /* 0x40000040050b7890 */ /* 0x000fe200087fe43f */
[----:B------:R-:W-:-:S02]  /*1f40*/  LEA.HI.X.SX32 R131, R18, R25, 0x1, P2 ;  /* 0x0000001912837211 */ /* 0x000fc400010f0eff */
[----:B------:R-:W-:Y:S02]  /*1f50*/  CS2R R46, SRZ ;  /* 0x00000000002e7805 */ /* 0x000fe4000001ff00 */
[----:B------:R-:W-:Y:S02]  /*1f60*/  LEA R124, P5, R3, R125, 0x1 ;  /* 0x0000007d037c7211 */ /* 0x000fe400078a08ff */
[----:B------:R-:W-:Y:S02]  /*1f70*/  CS2R R48, SRZ ;  /* 0x0000000000307805 */ /* 0x000fe4000001ff00 */
[-C--:B------:R-:W-:Y:S02]  /*1f80*/  LEA R122, P0, R15, R26.reuse, 0x1 ;  /* 0x0000001a0f7a7211 */ /* 0x080fe400078008ff */
[----:B------:R-:W-:Y:S02]  /*1f90*/  CS2R R50, SRZ ;  /* 0x0000000000327805 */ /* 0x000fe4000001ff00 */
[----:B------:R-:W-:Y:S01]  /*1fa0*/  LEA.HI.X.SX32 R125, R3, R25, 0x1, P5 ;  /* 0x00000019037d7211 */ /* 0x000fe200028f0eff */
[----:B------:R-:W-:Y:S01]  /*1fb0*/  IMAD R3, R30, 0x8, R24 ;  /* 0x000000081e037824 */ /* 0x000fe200078e0218 */
[----:B------:R-:W-:-:S02]  /*1fc0*/  LEA R118, P2, R17, R26, 0x1 ;  /* 0x0000001a11767211 */ /* 0x000fc400078408ff */
[----:B------:R-:W-:Y:S02]  /*1fd0*/  CS2R R52, SRZ ;  /* 0x0000000000347805 */ /* 0x000fe4000001ff00 */
[----:B------:R-:W-:Y:S01]  /*1fe0*/  LEA.HI.X.SX32 R121, R13, R28, 0x1, P1 ;  /* 0x0000001c0d797211 */ /* 0x000fe200008f0eff */
[----:B------:R-:W-:Y:S01]  /*1ff0*/  IMAD R4, R30, 0x8, R3 ;  /* 0x000000081e047824 */ /* 0x000fe200078e0203 */
[----:B------:R-:W-:Y:S02]  /*2000*/  LEA R114, P1, R21, R26, 0x1 ;  /* 0x0000001a15727211 */ /* 0x000fe400078208ff */
[----:B------:R-:W-:Y:S02]  /*2010*/  CS2R R54, SRZ ;  /* 0x0000000000367805 */ /* 0x000fe4000001ff00 */
[----:B------:R-:W-:Y:S01]  /*2020*/  LEA.HI.X.SX32 R129, R12, R25, 0x1, P3 ;  /* 0x000000190c817211 */ /* 0x000fe200018f0eff */
[----:B------:R-:W-:Y:S01]  /*2030*/  IMAD R7, R30, 0x8, R4 ;  /* 0x000000081e077824 */ /* 0x000fe200078e0204 */
[----:B------:R-:W-:-:S02]  /*2040*/  LEA.HI.X.SX32 R123, R15, R28, 0x1, P0 ;  /* 0x0000001c0f7b7211 */ /* 0x000fc400000f0eff */
[----:B------:R-:W-:Y:S02]  /*2050*/  CS2R R56, SRZ ;  /* 0x0000000000387805 */ /* 0x000fe4000001ff00 */
[----:B------:R-:W-:Y:S01]  /*2060*/  LEA.HI.X.SX32 R119, R17, R28, 0x1, P2 ;  /* 0x0000001c11777211 */ /* 0x000fe200010f0eff */
[C---:B------:R-:W-:Y:S01]  /*2070*/  IMAD R8, R30.reuse, 0x8, R7 ;  /* 0x000000081e087824 */ /* 0x040fe200078e0207 */
[-C--:B------:R-:W-:Y:S02]  /*2080*/  LEA R116, P0, R19, R26.reuse, 0x1 ;  /* 0x0000001a13747211 */ /* 0x080fe400078008ff */
[----:B------:R-:W-:Y:S02]  /*2090*/  CS2R R58, SRZ ;  /* 0x00000000003a7805 */ /* 0x000fe4000001ff00 */
[----:B------:R-:W-:Y:S01]  /*20a0*/  LEA R112, P2, R23, R26, 0x1 ;  /* 0x0000001a17707211 */ /* 0x000fe200078408ff */
[----:B------:R-:W-:Y:S01]  /*20b0*/  IMAD R12, R30, 0x8, R8 ;  /* 0x000000081e0c7824 */ /* 0x000fe200078e0208 */
[----:B------:R-:W-:-:S02]  /*20c0*/  LEA.HI.X.SX32 R115, R21, R28, 0x1, P1 ;  /* 0x0000001c15737211 */ /* 0x000fc400008f0eff */
[----:B------:R-:W-:Y:S02]  /*20d0*/  CS2R R60, SRZ ;  /* 0x00000000003c7805 */ /* 0x000fe4000001ff00 */
[----:B------:R-:W-:Y:S01]  /*20e0*/  LEA R108, P1, R3, R26, 0x1 ;  /* 0x0000001a036c7211 */ /* 0x000fe200078208ff */
[----:B------:R-:W-:Y:S01]  /*20f0*/  IMAD R13, R30, 0x8, R12 ;  /* 0x000000081e0d7824 */ /* 0x000fe200078e020c */
[-C--:B------:R-:W-:Y:S02]  /*2100*/  LEA.HI.X.SX32 R117, R19, R28.reuse, 0x1, P0 ;  /* 0x0000001c13757211 */ /* 0x080fe400000f0eff */
[----:B------:R-:W-:Y:S02]  /*2110*/  CS2R R62, SRZ ;  /* 0x00000000003e7805 */ /* 0x000fe4000001ff00 */
[----:B------:R-:W-:Y:S02]  /*2120*/  LEA.HI.X.SX32 R113, R23, R28, 0x1, P2 ;  /* 0x0000001c17717211 */ /* 0x000fe400010f0eff */
[----:B------:R-:W-:-:S02]  /*2130*/  CS2R R64, SRZ ;  /* 0x0000000000407805 */ /* 0x000fc4000001ff00 */
[-C--:B------:R-:W-:Y:S02]  /*2140*/  LEA R110, P0, R24, R26.reuse, 0x1 ;  /* 0x0000001a186e7211 */ /* 0x080fe400078008ff */
[----:B------:R-:W-:Y:S02]  /*2150*/  CS2R R66, SRZ ;  /* 0x0000000000427805 */ /* 0x000fe4000001ff00 */
[----:B------:R-:W-:Y:S02]  /*2160*/  LEA R106, P2, R4, R26, 0x1 ;  /* 0x0000001a046a7211 */ /* 0x000fe400078408ff */
[----:B------:R-:W-:Y:S02]  /*2170*/  CS2R R68, SRZ ;  /* 0x0000000000447805 */ /* 0x000fe4000001ff00 */
[-C--:B------:R-:W-:Y:S01]  /*2180*/  LEA.HI.X.SX32 R109, R3, R28.reuse, 0x1, P1 ;  /* 0x0000001c036d7211 */ /* 0x080fe200008f0eff */
[----:B------:R-:W-:Y:S01]  /*2190*/  IMAD R3, R30, 0x8, R13 ;  /* 0x000000081e037824 */ /* 0x000fe200078e020d */
[----:B------:R-:W-:-:S02]  /*21a0*/  LEA.HI.X.SX32 R111, R24, R28, 0x1, P0 ;  /* 0x0000001c186f7211 */ /* 0x000fc400000f0eff */
[----:B------:R-:W-:Y:S02]  /*21b0*/  CS2R R70, SRZ ;  /* 0x0000000000467805 */ /* 0x000fe4000001ff00 */
[----:B------:R-:W-:Y:S01]  /*21c0*/  LEA.HI.X.SX32 R107, R4, R28, 0x1, P2 ;  /* 0x0000001c046b7211 */ /* 0x000fe200010f0eff */
[----:B------:R-:W-:Y:S01]  /*21d0*/  IMAD R4, R30, 0x8, R3 ;  /* 0x000000081e047824 */ /* 0x000fe200078e0203 */
[-C--:B------:R-:W-:Y:S02]  /*21e0*/  LEA R104, P0, R7, R26.reuse, 0x1 ;  /* 0x0000001a07687211 */ /* 0x080fe400078008ff */
[----:B------:R-:W-:Y:S02]  /*21f0*/  CS2R R72, SRZ ;  /* 0x0000000000487805 */ /* 0x000fe4000001ff00 */
[----:B------:R-:W-:Y:S02]  /*2200*/  LEA R22, P1, R8, R26, 0x1 ;  /* 0x0000001a08167211 */ /* 0x000fe400078208ff */
[----:B------:R-:W-:-:S02]  /*2210*/  CS2R R74, SRZ ;  /* 0x00000000004a7805 */ /* 0x000fc4000001ff00 */
[----:B------:R-:W-:Y:S01]  /*2220*/  LEA.HI.X.SX32 R105, R7, R28, 0x1, P0 ;  /* 0x0000001c07697211 */ /* 0x000fe200000f0eff */
[----:B------:R-:W-:Y:S01]  /*2230*/  IMAD R7, R30, 0x8, R4 ;  /* 0x000000081e077824 */ /* 0x000fe200078e0204 */
[----:B------:R-:W-:Y:S02]  /*2240*/  LEA R20, P2, R12, R26, 0x1 ;  /* 0x0000001a0c147211 */ /* 0x000fe400078408ff */
[----:B------:R-:W-:Y:S02]  /*2250*/  CS2R R30, SRZ ;  /* 0x00000000001e7805 */ /* 0x000fe4000001ff00 */
[----:B------:R-:W-:Y:S02]  /*2260*/  LEA.HI.X.SX32 R127, R14, R25, 0x1, P4 ;  /* 0x000000190e7f7211 */ /* 0x000fe400020f0eff */
[----:B------:R-:W-:Y:S02]  /*2270*/  CS2R R24, SRZ ;  /* 0x0000000000187805 */ /* 0x000fe4000001ff00 */
[----:B------:R-:W-:-:S02]  /*2280*/  LEA.HI.X.SX32 R23, R8, R28, 0x1, P1 ;  /* 0x0000001c08177211 */ /* 0x000fc400008f0eff */
[----:B------:R-:W-:Y:S02]  /*2290*/  CS2R R76, SRZ ;  /* 0x00000000004c7805 */ /* 0x000fe4000001ff00 */
[----:B------:R-:W-:Y:S02]  /*22a0*/  LEA.HI.X.SX32 R21, R12, R28, 0x1, P2 ;  /* 0x0000001c0c157211 */ /* 0x000fe400010f0eff */
[----:B------:R-:W-:Y:S02]  /*22b0*/  CS2R R78, SRZ ;  /* 0x00000000004e7805 */ /* 0x000fe4000001ff00 */
[-C--:B------:R-:W-:Y:S02]  /*22c0*/  LEA R18, P0, R13, R26.reuse, 0x1 ;  /* 0x0000001a0d127211 */ /* 0x080fe400078008ff */
[----:B------:R-:W-:Y:S02]  /*22d0*/  CS2R R80, SRZ ;  /* 0x0000000000507805 */ /* 0x000fe4000001ff00 */
[----:B------:R-:W-:-:S02]  /*22e0*/  LEA R16, P1, R3, R26, 0x1 ;  /* 0x0000001a03107211 */ /* 0x000fc400078208ff */
[----:B------:R-:W-:Y:S02]  /*22f0*/  CS2R R82, SRZ ;  /* 0x0000000000527805 */ /* 0x000fe4000001ff00 */
[-C--:B------:R-:W-:Y:S02]  /*2300*/  LEA R14, P2, R4, R26.reuse, 0x1 ;  /* 0x0000001a040e7211 */ /* 0x080fe400078408ff */
[----:B------:R-:W-:Y:S02]  /*2310*/  CS2R R84, SRZ ;  /* 0x0000000000547805 */ /* 0x000fe4000001ff00 */
[----:B------:R-:W-:Y:S02]  /*2320*/  LEA R12, P3, R7, R26, 0x1 ;  /* 0x0000001a070c7211 */ /* 0x000fe400078608ff */
[----:B------:R-:W-:Y:S02]  /*2330*/  CS2R R26, SRZ ;  /* 0x00000000001a7805 */ /* 0x000fe4000001ff00 */
[----:B------:R-:W-:-:S02]  /*2340*/  LEA.HI.X.SX32 R19, R13, R28, 0x1, P0 ;  /* 0x0000001c0d137211 */ /* 0x000fc400000f0eff */
[----:B------:R-:W-:Y:S02]  /*2350*/  CS2R R86, SRZ ;  /* 0x0000000000567805 */ /* 0x000fe4000001ff00 */
[-C--:B------:R-:W-:Y:S01]  /*2360*/  LEA.HI.X.SX32 R17, R3, R28.reuse, 0x1, P1 ;  /* 0x0000001c03117211 */ /* 0x080fe200008f0eff */
[----:B------:R-:W-:Y:S01]  /*2370*/  UMOV UR22, 0xfffffffe ;  /* 0xfffffffe00167882 */ /* 0x000fe20000000000 */
[-C--:B------:R-:W-:Y:S01]  /*2380*/  LEA.HI.X.SX32 R15, R4, R28.reuse, 0x1, P2 ;  /* 0x0000001c040f7211 */ /* 0x080fe200010f0eff */
[----:B------:R-:W-:Y:S01]  /*2390*/  UMOV UR23, 0x7fffffdf ;  /* 0x7fffffdf00177882 */ /* 0x000fe20000000000 */
[----:B------:R-:W-:Y:S01]  /*23a0*/  LEA.HI.X.SX32 R13, R7, R28, 0x1, P3 ;  /* 0x0000001c070d7211 */ /* 0x000fe200018f0eff */
[----:B------:R-:W-:Y:S01]  /*23b0*/  IMAD.MOV.U32 R7, RZ, RZ, 0x3f800000 ;  /* 0x3f800000ff077424 */ /* 0x000fe200078e00ff */
[----:B------:R-:W-:Y:S02]  /*23c0*/  CS2R R28, SRZ ;  /* 0x00000000001c7805 */ /* 0x000fe4000001ff00 */
[C---:B------:R-:W-:Y:S01]  /*23d0*/  LOP3.LUT R161, R157.reuse, 0x20, RZ, 0x3c, !PT ;  /* 0x000000209da17812 */ /* 0x040fe200078e3cff */
[----:B------:R-:W-:Y:S01]  /*23e0*/  UMOV UR6, URZ ;  /* 0x0000003f00067c82 */ /* 0x000fe20008000000 */
[C---:B------:R-:W-:Y:S01]  /*23f0*/  LOP3.LUT R160, R157.reuse, 0x40, RZ, 0x3c, !PT ;  /* 0x000000409da07812 */ /* 0x040fe200078e3cff */
[----:B------:R-:W-:Y:S01]  /*2400*/  UIADD3.64 UR22, UR4, -UR22, URZ ;  /* 0x8000001604167297 */ /* 0x000fe2000fffe03f */
[----:B------:R-:W-:Y:S01]  /*2410*/  LOP3.LUT R158, R157, 0x60, RZ, 0x3c, !PT ;  /* 0x000000609d9e7812 */ /* 0x000fe200078e3cff */
[----:B------:R-:W-:Y:S01]  /*2420*/  UIADD3.64 UR26, UR10, 0x2, URZ ;  /* 0x000000020a1a7897 */ /* 0x000fe2000fffe03f */
[----:B------:R-:W-:Y:S01]  /*2430*/  LOP3.LUT R8, R162, 0x8, RZ, 0xfc, !PT ;  /* 0x00000008a2087812 */ /* 0x000fe200078efcff */
[----:B------:R-:W-:-:S02]  /*2440*/  UIADD3.64 UR30, UR10, 0x4, URZ ;  /* 0x000000040a1e7897 */ /* 0x000fc4000fffe03f */
[----:B------:R-:W-:Y:S02]  /*2450*/  UIADD3.64 UR34, UR10, 0xfe, URZ ;  /* 0x000000fe0a227897 */ /* 0x000fe4000fffe03f */
[----:B------:R-:W-:Y:S02]  /*2460*/  UIADD3.64 UR38, UR10, 0x100, URZ ;  /* 0x000001000a267897 */ /* 0x000fe4000fffe03f */
[----:B------:R-:W-:Y:S02]  /*2470*/  UIADD3.64 UR42, UR10, 0x102, URZ ;  /* 0x000001020a2a7897 */ /* 0x000fe4000fffe03f */
[----:B------:R-:W-:Y:S01]  /*2480*/  UIADD3.64 UR14, UR10, 0x104, URZ ;  /* 0x000001040a0e7897 */ /* 0x000fe2000fffe03f */
[----:B------:R-:W-:Y:S01]  /*2490*/  UMOV UR7, URZ ;  /* 0x0000003f00077c82 */ /* 0x000fe20008000000 */
[----:B------:R-:W-:-:S10]  /*24a0*/  ULDC UR46, c[0x0][0x238] ;  /* 0x00008e00002e7ab9 */ /* 0x000fd40000000800 */
.L_x_1:
[----:B------:R-:W-:-:S04]  /*24b0*/  IMAD.WIDE R88, R163, 0x2, R154 ;  /* 0x00000002a3587825 */ /* 0x000fc800078e029a */
[C---:B------:R-:W-:Y:S01]  /*24c0*/  IMAD.WIDE R90, R163.reuse, 0x2, R152 ;  /* 0x00000002a35a7825 */ /* 0x040fe200078e0298 */
[----:B------:R0:W2:Y:S03]  /*24d0*/  LDG.E.U16 R4, desc[UR44][R88.64] ;  /* 0x0000002c58047981 */ /* 0x0000a6000c1e1500 */
[C---:B------:R-:W-:Y:S01]  /*24e0*/  IMAD.WIDE R92, R163.reuse, 0x2, R150 ;  /* 0x00000002a35c7825 */ /* 0x040fe200078e0296 */
[----:B------:R1:W3:Y:S03]  /*24f0*/  LDG.E.U16 R176, desc[UR44][R90.64] ;  /* 0x0000002c5ab07981 */ /* 0x0002e6000c1e1500 */
[C---:B------:R-:W-:Y:S01]  /*2500*/  IMAD.WIDE R94, R163.reuse, 0x2, R146 ;  /* 0x00000002a35e7825 */ /* 0x040fe200078e0292 */
[----:B------:R4:W5:Y:S03]  /*2510*/  LDG.E.U16 R3, desc[UR44][R92.64] ;  /* 0x0000002c5c037981 */ /* 0x000966000c1e1500 */
[C---:B------:R-:W-:Y:S01]  /*2520*/  IMAD.WIDE R100, R163.reuse, 0x2, R138 ;  /* 0x00000002a3647825 */ /* 0x040fe200078e028a */
[----:B------:R4:W3:Y:S03]  /*2530*/  LDG.E.U16 R178, desc[UR44][R94.64] ;  /* 0x0000002c5eb27981 */ /* 0x0008e6000c1e1500 */
[----:B------:R-:W-:-:S02]  /*2540*/  IMAD.WIDE R170, R163, 0x2, R130 ;  /* 0x00000002a3aa7825 */ /* 0x000fc400078e0282 */
[----:B------:R-:W5:Y:S02]  /*2550*/  LDG.E.U16 R100, desc[UR44][R100.64] ;  /* 0x0000002c64647981 */ /* 0x000f64000c1e1500 */
[C---:B------:R-:W-:Y:S02]  /*2560*/  IMAD.WIDE R96, R163.reuse, 0x2, R144 ;  /* 0x00000002a3607825 */ /* 0x040fe400078e0290 */
[----:B------:R-:W5:Y:S02]  /*2570*/  LDG.E.U16 R170, desc[UR44][R170.64] ;  /* 0x0000002caaaa7981 */ /* 0x000f64000c1e1500 */
[C---:B------:R-:W-:Y:S02]  /*2580*/  IMAD.WIDE R102, R163.reuse, 0x2, R136 ;  /* 0x00000002a3667825 */ /* 0x040fe400078e0288 */
[----:B------:R-:W5:Y:S02]  /*2590*/  LDG.E.U16 R96, desc[UR44][R96.64] ;  /* 0x0000002c60607981 */ /* 0x000f64000c1e1500 */
        /* <DEDUP_REMOVED lines=8> */
[C---:B0-----:R-:W-:Y:S02]  /*2620*/  IMAD.WIDE R88, R163.reuse, 0x2, R148 ;  /* 0x00000002a3587825 */ /* 0x041fe400078e0294 */
[----:B------:R-:W5:Y:S02]  /*2630*/  LDG.E.U16 R175, desc[UR44][R174.64] ;  /* 0x0000002caeaf7981 */ /* 0x000f64000c1e1500 */
[C---:B-1----:R-:W-:Y:S02]  /*2640*/  IMAD.WIDE R90, R163.reuse, 0x2, R140 ;  /* 0x00000002a35a7825 */ /* 0x042fe400078e028c */
[----:B------:R-:W5:Y:S02]  /*2650*/  LDG.E.U16 R167, desc[UR44][R88.64] ;  /* 0x0000002c58a77981 */ /* 0x000f64000c1e1500 */
[----:B----4-:R-:W-:-:S02]  /*2660*/  IMAD.WIDE R92, R163, 0x2, R132 ;  /* 0x00000002a35c7825 */ /* 0x010fc400078e0284 */
[----:B------:R-:W4:Y:S02]  /*2670*/  LDG.E.U16 R177, desc[UR44][R90.64] ;  /* 0x0000002c5ab17981 */ /* 0x000f24000c1e1500 */
[----:B------:R-:W-:Y:S02]  /*2680*/  IMAD.WIDE R94, R163, 0x2, R124 ;  /* 0x00000002a35e7825 */ /* 0x000fe400078e027c */
[----:B------:R-:W4:Y:S04]  /*2690*/  LDG.E.U16 R179, desc[UR44][R92.64] ;  /* 0x0000002c5cb37981 */ /* 0x000f28000c1e1500 */
[----:B------:R-:W4:Y:S01]  /*26a0*/  LDG.E.U16 R181, desc[UR44][R94.64] ;  /* 0x0000002c5eb57981 */ /* 0x000f22000c1e1500 */
[----:B------:R-:W-:Y:S01]  /*26b0*/  BAR.SYNC.DEFER_BLOCKING 0x0 ;  /* 0x0000000000007b1d */ /* 0x000fe20000010000 */
[----:B------:R-:W-:-:S04]  /*26c0*/  USHF.L.U32 UR8, UR47, 0x8, URZ ;  /* 0x000000082f087899 */ /* 0x000fc8000800063f */
[----:B------:R-:W-:-:S04]  /*26d0*/  ULOP3.LUT UR8, UR8, 0x400, URZ, 0xc0, !UPT ;  /* 0x0000040008087892 */ /* 0x000fc8000f8ec03f */
[----:B------:R-:W-:-:S04]  /*26e0*/  ULEA.HI UR8, UR21, UR8, URZ, 0x1c ;  /* 0x0000000815087291 */ /* 0x000fc8000f8fe03f */
[----:B------:R-:W-:Y:S01]  /*26f0*/  ULOP3.LUT UR16, UR8, 0x3fff, URZ, 0xc0, !UPT ;  /* 0x00003fff08107892 */ /* 0x000fe2000f8ec03f */
[----:B------:R-:W-:Y:S01]  /*2700*/  UMOV UR18, UR4 ;  /* 0x0000000400127c82 */ /* 0x000fe20008000000 */
[----:B------:R-:W-:Y:S01]  /*2710*/  UMOV UR19, 0x40000040 ;  /* 0x4000004000137882 */ /* 0x000fe20000000000 */
[----:B------:R-:W-:Y:S01]  /*2720*/  UMOV UR17, 0x40000040 ;  /* 0x4000004000117882 */ /* 0x000fe20000000000 */
[----:B------:R-:W-:Y:S01]  /*2730*/  UMOV UR8, URZ ;  /* 0x0000003f00087c82 */ /* 0x000fe20008000000 */
[----:B--2---:R-:W-:Y:S04]  /*2740*/  STS.U16 [R157+UR21+0x8000], R4 ;  /* 0x008000049d007988 */ /* 0x004fe80008000415 */
[----:B---3--:R-:W-:Y:S04]  /*2750*/  STS.U16 [R157+UR21+0x8400], R178 ;  /* 0x008400b29d007988 */ /* 0x008fe80008000415 */
[----:B-----5:R-:W-:Y:S04]  /*2760*/  STS.U16 [R157+UR21+0x8800], R100 ;  /* 0x008800649d007988 */ /* 0x020fe80008000415 */
[----:B------:R-:W-:Y:S04]  /*2770*/  STS.U16 [R157+UR21+0x8c00], R170 ;  /* 0x008c00aa9d007988 */ /* 0x000fe80008000415 */
[----:B------:R-:W-:Y:S04]  /*2780*/  STS.U16 [R161+UR21+0x8100], R176 ;  /* 0x008100b0a1007988 */ /* 0x000fe80008000415 */
[----:B------:R-:W-:Y:S04]  /*2790*/  STS.U16 [R161+UR21+0x8500], R96 ;  /* 0x00850060a1007988 */ /* 0x000fe80008000415 */
[----:B------:R-:W-:Y:S04]  /*27a0*/  STS.U16 [R161+UR21+0x8900], R102 ;  /* 0x00890066a1007988 */ /* 0x000fe80008000415 */
[----:B------:R-:W-:Y:S04]  /*27b0*/  STS.U16 [R161+UR21+0x8d00], R172 ;  /* 0x008d00aca1007988 */ /* 0x000fe80008000415 */
[----:B------:R-:W-:Y:S04]  /*27c0*/  STS.U16 [R160+UR21+0x8200], R3 ;  /* 0x00820003a0007988 */ /* 0x000fe80008000415 */
[----:B------:R0:W-:Y:S04]  /*27d0*/  STS.U16 [R160+UR21+0x8600], R99 ;  /* 0x00860063a0007988 */ /* 0x0001e80008000415 */
[----:B------:R-:W-:Y:S04]  /*27e0*/  STS.U16 [R160+UR21+0x8a00], R169 ;  /* 0x008a00a9a0007988 */ /* 0x000fe80008000415 */
[----:B------:R1:W-:Y:S04]  /*27f0*/  STS.U16 [R160+UR21+0x8e00], R175 ;  /* 0x008e00afa0007988 */ /* 0x0003e80008000415 */
[----:B------:R2:W-:Y:S04]  /*2800*/  STS.U16 [R158+UR21+0x8300], R167 ;  /* 0x008300a79e007988 */ /* 0x0005e80008000415 */
[----:B----4-:R3:W-:Y:S04]  /*2810*/  STS.U16 [R158+UR21+0x8700], R177 ;  /* 0x008700b19e007988 */ /* 0x0107e80008000415 */
[----:B------:R4:W-:Y:S04]  /*2820*/  STS.U16 [R158+UR21+0x8b00], R179 ;  /* 0x008b00b39e007988 */ /* 0x0009e80008000415 */
[----:B------:R5:W-:Y:S01]  /*2830*/  STS.U16 [R158+UR21+0x8f00], R181 ;  /* 0x008f00b59e007988 */ /* 0x000be20008000415 */
[----:B------:R0:W-:Y:S06]  /*2840*/  MEMBAR.ALL.CTA ;  /* 0x0000000000007992 */ /* 0x0001ec0000008000 */
[----:B0-----:R-:W0:Y:S02]  /*2850*/  FENCE.VIEW.ASYNC.S ;  /* 0x00000000000073c6 */ /* 0x001e240000000000 */
[----:B0-----:R-:W-:Y:S06]  /*2860*/  BAR.SYNC.DEFER_BLOCKING 0x0 ;  /* 0x0000000000007b1d */ /* 0x001fec0000010000 */
[----:B------:R-:W-:-:S06]  /*2870*/  WARPGROUP.ARRIVE ;  /* 0x00000000000079c5 */ /* 0x000fcc0000000000 */
[----:B------:R-:W-:Y:S01]  /*2880*/  HGMMA.64x32x16.F32.BF16 R88, gdesc[UR16].tnspA, RZ, !UPT ;  /* 0x20600000105879f0 */ /* 0x000fe2000c7018ff */
[----:B------:R-:W-:-:S04]  /*2890*/  UIADD3 UR16, UP0, UR16, 0x80, URZ ;  /* 0x0000008010107890 */ /* 0x000fc8000ff1e03f */
[----:B------:R-:W-:-:S03]  /*28a0*/  UIADD3.X UR9, UR8, 0x40000040, URZ, UP0, !UPT ;  /* 0x4000004008097890 */ /* 0x000fc600087fe43f */
[----:B------:R-:W-:-:S06]  /*28b0*/  UMOV UR8, UR16 ;  /* 0x0000001000087c82 */ /* 0x000fcc0008000000 */
[----:B------:R-:W-:Y:S01]  /*28c0*/  HGMMA.64x32x16.F32.BF16 R88, gdesc[UR8].tnspA, R88 ;  /* 0x20600000085879f0 */ /* 0x000fe20008701858 */
[----:B------:R-:W-:Y:S02]  /*28d0*/  UIADD3.64 UR24, UR8, 0x80, URZ ;  /* 0x0000008008187897 */ /* 0x000fe4000fffe03f */
[----:B------:R-:W-:-:S07]  /*28e0*/  UIADD3.64 UR28, UR8, 0x100, URZ ;  /* 0x00000100081c7897 */ /* 0x000fce000fffe03f */
[----:B------:R-:W-:Y:S01]  /*28f0*/  HGMMA.64x32x16.F32.BF16 R88, gdesc[UR24].tnspA, R88 ;  /* 0x20600000185879f0 */ /* 0x000fe20008701858 */
[----:B------:R-:W-:-:S03]  /*2900*/  UIADD3.64 UR32, UR8, 0x180, URZ ;  /* 0x0000018008207897 */ /* 0x000fc6000fffe03f */
[----:B------:R-:W-:Y:S01]  /*2910*/  HGMMA.64x32x16.F32.BF16 R88, gdesc[UR28].tnspA, R88 ;  /* 0x206000001c5879f0 */ /* 0x000fe20008701858 */
[----:B------:R-:W-:-:S05]  /*2920*/  UIADD3.64 UR36, UR8, 0x200, URZ ;  /* 0x0000020008247897 */ /* 0x000fca000fffe03f */
[----:B------:R-:W-:Y:S01]  /*2930*/  HGMMA.64x32x16.F32.BF16 R88, gdesc[UR32].tnspA, R88 ;  /* 0x20600000205879f0 */ /* 0x000fe20008701858 */
[----:B------:R-:W-:-:S04]  /*2940*/  IMAD.WIDE R172, R159, 0x2, R122 ;  /* 0x000000029fac7825 */ /* 0x000fc800078e027a */
[C---:B-1----:R-:W-:Y:S01]  /*2950*/  IMAD.WIDE R174, R159.reuse, 0x2, R120 ;  /* 0x000000029fae7825 */ /* 0x042fe200078e0278 */
[----:B------:R-:W5:Y:S03]  /*2960*/  LDG.E.U16 R3, desc[UR44][R172.64] ;  /* 0x0000002cac037981 */ /* 0x000f66000c1e1500 */
[C---:B------:R-:W-:Y:S01]  /*2970*/  IMAD.WIDE R168, R159.reuse, 0x2, R118 ;  /* 0x000000029fa87825 */ /* 0x040fe200078e0276 */
[----:B--2---:R-:W2:Y:S03]  /*2980*/  LDG.E.U16 R167, desc[UR44][R174.64] ;  /* 0x0000002caea77981 */ /* 0x004ea6000c1e1500 */
[C---:B------:R-:W-:Y:S02]  /*2990*/  IMAD.WIDE R170, R159.reuse, 0x2, R116 ;  /* 0x000000029faa7825 */ /* 0x040fe400078e0274 */
[----:B------:R0:W2:Y:S02]  /*29a0*/  LDG.E.U16 R169, desc[UR44][R168.64] ;  /* 0x0000002ca8a97981 */ /* 0x0000a4000c1e1500 */
[----:B------:R-:W-:-:S02]  /*29b0*/  IMAD.WIDE R184, R159, 0x2, R114 ;  /* 0x000000029fb87825 */ /* 0x000fc400078e0272 */
[----:B------:R-:W2:Y:S02]  /*29c0*/  LDG.E.U16 R171, desc[UR44][R170.64] ;  /* 0x0000002caaab7981 */ /* 0x000ea4000c1e1500 */
[C---:B------:R-:W-:Y:S02]  /*29d0*/  IMAD.WIDE R186, R159.reuse, 0x2, R112 ;  /* 0x000000029fba7825 */ /* 0x040fe400078e0270 */
[----:B------:R-:W2:Y:S02]  /*29e0*/  LDG.E.U16 R173, desc[UR44][R184.64] ;  /* 0x0000002cb8ad7981 */ /* 0x000ea4000c1e1500 */
[C---:B---3--:R-:W-:Y:S02]  /*29f0*/  IMAD.WIDE R176, R159.reuse, 0x2, R110 ;  /* 0x000000029fb07825 */ /* 0x048fe400078e026e */
[----:B------:R-:W3:Y:S02]  /*2a00*/  LDG.E.U16 R175, desc[UR44][R186.64] ;  /* 0x0000002cbaaf7981 */ /* 0x000ee4000c1e1500 */
[----:B----4-:R-:W-:-:S02]  /*2a10*/  IMAD.WIDE R178, R159, 0x2, R108 ;  /* 0x000000029fb27825 */ /* 0x010fc400078e026c */
[----:B------:R-:W4:Y:S02]  /*2a20*/  LDG.E.U16 R177, desc[UR44][R176.64] ;  /* 0x0000002cb0b17981 */ /* 0x000f24000c1e1500 */
[C---:B-----5:R-:W-:Y:S02]  /*2a30*/  IMAD.WIDE R180, R159.reuse, 0x2, R106 ;  /* 0x000000029fb47825 */ /* 0x060fe400078e026a */
[----:B------:R1:W5:Y:S02]  /*2a40*/  LDG.E.U16 R179, desc[UR44][R178.64] ;  /* 0x0000002cb2b37981 */ /* 0x000364000c1e1500 */
        /* <DEDUP_REMOVED lines=9> */
[----:B------:R1:W5:Y:S02]  /*2ae0*/  LDG.E.U16 R185, desc[UR44][R196.64] ;  /* 0x0000002cc4b97981 */ /* 0x000364000c1e1500 */
[C---:B------:R-:W-:Y:S02]  /*2af0*/  IMAD.WIDE R200, R159.reuse, 0x2, R18 ;  /* 0x000000029fc87825 */ /* 0x040fe400078e0212 */
[----:B------:R1:W5:Y:S01]  /*2b00*/  LDG.E.U16 R187, desc[UR44][R198.64] ;  /* 0x0000002cc6bb7981 */ /* 0x000362000c1e1500 */
[----:B------:R-:W-:Y:S01]  /*2b10*/  HGMMA.64x32x16.F32.BF16 R88, gdesc[UR36].tnspA, R88 ;  /* 0x20600000245879f0 */ /* 0x000fe20008701858 */
[----:B------:R-:W-:Y:S02]  /*2b20*/  IMAD.WIDE R202, R159, 0x2, R16 ;  /* 0x000000029fca7825 */ /* 0x000fe400078e0210 */
[----:B------:R1:W5:Y:S04]  /*2b30*/  LDG.E.U16 R189, desc[UR44][R200.64] ;  /* 0x0000002cc8bd7981 */ /* 0x000368000c1e1500 */
[----:B------:R1:W5:Y:S01]  /*2b40*/  LDG.E.U16 R191, desc[UR44][R202.64] ;  /* 0x0000002ccabf7981 */ /* 0x000362000c1e1500 */
[----:B------:R-:W-:-:S09]  /*2b50*/  UIADD3.64 UR40, UR8, 0x280, URZ ;  /* 0x0000028008287897 */ /* 0x000fd2000fffe03f */
[----:B------:R-:W-:Y:S01]  /*2b60*/  HGMMA.64x32x16.F32.BF16 R88, gdesc[UR40].tnspA, R88 ;  /* 0x20600000285879f0 */ /* 0x000fe20008701858 */
[----:B------:R-:W-:Y:S01]  /*2b70*/  UIADD3.64 UR12, UR8, 0x300, URZ ;  /* 0x00000300080c7897 */ /* 0x000fe2000fffe03f */
[----:B------:R-:W-:-:S08]  /*2b80*/  IADD3 R215, P1, R190, UR6, RZ ;  /* 0x00000006bed77c10 */ /* 0x000fd0000ff3e0ff */
[----:B------:R-:W-:Y:S01]  /*2b90*/  HGMMA.64x32x16.F32.BF16 R88, gdesc[UR12].tnspA, R88, gsb0 ;  /* 0x206000000c5879f0 */ /* 0x000fe20008001858 */
[----:B0-----:R-:W-:Y:S01]  /*2ba0*/  IMAD.X R168, RZ, RZ, UR7, P1 ;  /* 0x00000007ffa87e24 */ /* 0x001fe200088e06ff */
[CC--:B------:R-:W-:Y:S02]  /*2bb0*/  ISETP.GT.U32.AND P4, PT, R215.reuse, R8.reuse, PT ;  /* 0x00000008d700720c */ /* 0x0c0fe40003f84070 */
[C---:B------:R-:W-:Y:S02]  /*2bc0*/  ISETP.GE.U32.AND P0, PT, R215.reuse, R8, PT ;  /* 0x00000008d700720c */ /* 0x040fe40003f06070 */
[C---:B------:R-:W-:Y:S02]  /*2bd0*/  IADD3 R213, P5, R215.reuse, 0x9, RZ ;  /* 0x00000009d7d57810 */ /* 0x040fe40007fbe0ff */
[C---:B------:R-:W-:Y:S02]  /*2be0*/  IADD3 R207, P1, R215.reuse, 0x10, RZ ;  /* 0x00000010d7cf7810 */ /* 0x040fe40007f3e0ff */
[----:B------:R-:W-:-:S02]  /*2bf0*/  ISETP.GT.U32.AND P6, PT, R215, R162, PT ;  /* 0x000000a2d700720c */ /* 0x000fc40003fc4070 */
[C---:B------:R-:W-:Y:S02]  /*2c00*/  ISETP.GT.U32.AND.EX P4, PT, R168.reuse, RZ, PT, P4 ;  /* 0x000000ffa800720c */ /* 0x040fe40003f84140 */
[C---:B------:R-:W-:Y:S01]  /*2c10*/  ISETP.GE.U32.AND.EX P0, PT, R168.reuse, RZ, PT, P0 ;  /* 0x000000ffa800720c */ /* 0x040fe20003f06100 */
[--C-:B-1----:R-:W-:Y:S01]  /*2c20*/  IMAD.X R178, RZ, RZ, R168.reuse, P5 ;  /* 0x000000ffffb27224 */ /* 0x102fe200028e06a8 */
[----:B------:R-:W-:Y:S01]  /*2c30*/  IADD3 R211, P2, R215, 0x11, RZ ;  /* 0x00000011d7d37810 */ /* 0x000fe20007f5e0ff */
[--C-:B------:R-:W-:Y:S01]  /*2c40*/  IMAD.X R176, RZ, RZ, R168.reuse, P1 ;  /* 0x000000ffffb07224 */ /* 0x100fe200008e06a8 */
[----:B------:R-:W-:Y:S02]  /*2c50*/  ISETP.GT.U32.AND P1, PT, R213, R8, PT ;  /* 0x00000008d500720c */ /* 0x000fe40003f24070 */
[----:B------:R-:W-:Y:S01]  /*2c60*/  ISETP.GT.U32.AND.EX P6, PT, R168, RZ, PT, P6 ;  /* 0x000000ffa800720c */ /* 0x000fe20003fc4160 */
[----:B------:R-:W-:Y:S01]  /*2c70*/  IMAD.X R174, RZ, RZ, R168, P2 ;  /* 0x000000ffffae7224 */ /* 0x000fe200010e06a8 */
[----:B------:R-:W-:-:S02]  /*2c80*/  IADD3 R209, P3, R215, 0x18, RZ ;  /* 0x00000018d7d17810 */ /* 0x000fc40007f7e0ff */
[-C--:B------:R-:W-:Y:S02]  /*2c90*/  ISETP.GT.U32.AND P2, PT, R207, R8.reuse, PT ;  /* 0x00000008cf00720c */ /* 0x080fe40003f44070 */
[----:B------:R-:W-:Y:S01]  /*2ca0*/  ISETP.GT.U32.AND.EX P1, PT, R178, RZ, PT, P1 ;  /* 0x000000ffb200720c */ /* 0x000fe20003f24110 */
[----:B------:R-:W-:Y:S01]  /*2cb0*/  IMAD.X R172, RZ, RZ, R168, P3 ;  /* 0x000000ffffac7224 */ /* 0x000fe200018e06a8 */
[----:B------:R-:W-:Y:S02]  /*2cc0*/  ISETP.GT.U32.AND P3, PT, R211, R8, PT ;  /* 0x00000008d300720c */ /* 0x000fe40003f64070 */
[----:B------:R-:W-:Y:S02]  /*2cd0*/  ISETP.GT.U32.AND.EX P2, PT, R176, RZ, PT, P2 ;  /* 0x000000ffb000720c */ /* 0x000fe40003f44120 */
[----:B------:R-:W-:Y:S02]  /*2ce0*/  IADD3 R205, P5, R215, 0x19, RZ ;  /* 0x00000019d7cd7810 */ /* 0x000fe40007fbe0ff */
[----:B------:R-:W-:-:S03]  /*2cf0*/  ISETP.GT.U32.AND.EX P3, PT, R174, RZ, PT, P3 ;  /* 0x000000ffae00720c */ /* 0x000fc60003f64130 */
[----:B------:R-:W-:Y:S01]  /*2d00*/  IMAD.X R170, RZ, RZ, R168, P5 ;  /* 0x000000ffffaa7224 */ /* 0x000fe200028e06a8 */
[----:B------:R-:W-:Y:S01]  /*2d10*/  ISETP.GT.U32.AND P5, PT, R205, R8, PT ;  /* 0x00000008cd00720c */ /* 0x000fe20003fa4070 */
[----:B------:R-:W-:Y:S02]  /*2d20*/  WARPGROUP.DEPBAR.LE gsb0, 0x0 ;  /* 0x00008000000079c5 */ /* 0x000fe40000010000 */
[----:B------:R-:W-:Y:S01]  /*2d30*/  FMUL R90, R90, UR46 ;  /* 0x0000002e5a5a7c20 */ /* 0x000fe20008400000 */
[----:B------:R-:W-:Y:S01]  /*2d40*/  FMUL R91, R91, UR46 ;  /* 0x0000002e5b5b7c20 */ /* 0x000fe20008400000 */
[----:B------:R-:W-:Y:S01]  /*2d50*/  FMUL R94, R94, UR46 ;  /* 0x0000002e5e5e7c20 */ /* 0x000fe20008400000 */
[----:B------:R-:W-:Y:S01]  /*2d60*/  ISETP.GT.U32.AND.EX P5, PT, R170, RZ, PT, P5 ;  /* 0x000000ffaa00720c */ /* 0x000fe20003fa4150 */
[----:B------:R-:W-:Y:S01]  /*2d70*/  BAR.SYNC.DEFER_BLOCKING 0x0 ;  /* 0x0000000000007b1d */ /* 0x000fe20000010000 */
[----:B------:R-:W-:Y:S02]  /*2d80*/  FSEL R197, R90, -INF , !P4 ;  /* 0xff8000005ac57808 */ /* 0x000fe40006000000 */
[----:B------:R-:W-:Y:S01]  /*2d90*/  FSEL R91, R91, -INF , !P0 ;  /* 0xff8000005b5b7808 */ /* 0x000fe20004000000 */
[----:B------:R-:W-:Y:S01]  /*2da0*/  FMUL R95, R95, UR46 ;  /* 0x0000002e5f5f7c20 */ /* 0x000fe20008400000 */
[----:B------:R-:W-:-:S02]  /*2db0*/  FSEL R199, R94, -INF , !P6 ;  /* 0xff8000005ec77808 */ /* 0x000fc40007000000 */
[----:B------:R-:W-:Y:S01]  /*2dc0*/  FMNMX R4, R197, R91, !PT ;  /* 0x0000005bc5047209 */ /* 0x000fe20007800000 */
[----:B------:R-:W-:Y:S01]  /*2dd0*/  FMUL R98, R98, UR46 ;  /* 0x0000002e62627c20 */ /* 0x000fe20008400000 */
[----:B------:R-:W-:Y:S02]  /*2de0*/  FSEL R95, R95, -INF , !P1 ;  /* 0xff8000005f5f7808 */ /* 0x000fe40004800000 */
[----:B------:R-:W-:Y:S01]  /*2df0*/  FMNMX R4, R199, R4, !PT ;  /* 0x00000004c7047209 */ /* 0x000fe20007800000 */
[----:B------:R-:W-:Y:S01]  /*2e00*/  FMUL R99, R99, UR46 ;  /* 0x0000002e63637c20 */ /* 0x000fe20008400000 */
[----:B------:R-:W-:Y:S02]  /*2e10*/  ISETP.GT.U32.AND P4, PT, R209, R8, PT ;  /* 0x00000008d100720c */ /* 0x000fe40003f84070 */
[----:B------:R-:W-:Y:S02]  /*2e20*/  FSEL R201, R98, -INF , !P2 ;  /* 0xff80000062c97808 */ /* 0x000fe40005000000 */
[----:B------:R-:W-:Y:S01]  /*2e30*/  FMNMX R4, R95, R4, !PT ;  /* 0x000000045f047209 */ /* 0x000fe20007800000 */
[----:B------:R-:W-:Y:S01]  /*2e40*/  FMUL R102, R102, UR46 ;  /* 0x0000002e66667c20 */ /* 0x000fe20008400000 */
[----:B------:R-:W-:-:S02]  /*2e50*/  ISETP.GT.U32.AND.EX P4, PT, R172, RZ, PT, P4 ;  /* 0x000000ffac00720c */ /* 0x000fc40003f84140 */
[----:B------:R-:W-:Y:S02]  /*2e60*/  FSEL R99, R99, -INF , !P3 ;  /* 0xff80000063637808 */ /* 0x000fe40005800000 */
[----:B------:R-:W-:Y:S01]  /*2e70*/  FMNMX R4, R201, R4, !PT ;  /* 0x00000004c9047209 */ /* 0x000fe20007800000 */
[----:B------:R-:W-:Y:S01]  /*2e80*/  FMUL R103, R103, UR46 ;  /* 0x0000002e67677c20 */ /* 0x000fe20008400000 */
[----:B------:R-:W-:Y:S02]  /*2e90*/  FSEL R203, R102, -INF , !P4 ;  /* 0xff80000066cb7808 */ /* 0x000fe40006000000 */
[----:B------:R-:W-:Y:S02]  /*2ea0*/  FMNMX R4, R99, R4, !PT ;  /* 0x0000000463047209 */ /* 0x000fe40007800000 */
[----:B------:R-:W-:Y:S02]  /*2eb0*/  FSEL R103, R103, -INF , !P5 ;  /* 0xff80000067677808 */ /* 0x000fe40006800000 */
[----:B------:R-:W-:-:S04]  /*2ec0*/  FMNMX R4, R203, R4, !PT ;  /* 0x00000004cb047209 */ /* 0x000fc80007800000 */
[----:B------:R-:W-:Y:S02]  /*2ed0*/  FMNMX R4, R103, R4, !PT ;  /* 0x0000000467047209 */ /* 0x000fe40007800000 */
[----:B------:R-:W-:-:S03]  /*2ee0*/  ISETP.GT.U32.AND P0, PT, R207, R162, PT ;  /* 0x000000a2cf00720c */ /* 0x000fc60003f04070 */
[----:B------:R-:W0:Y:S01]  /*2ef0*/  SHFL.BFLY PT, R207, R4, 0x2, 0x1f ;  /* 0x0c401f0004cf7f89 */ /* 0x000e2200000e0000 */
[-C--:B------:R-:W-:Y:S02]  /*2f00*/  ISETP.GT.U32.AND P5, PT, R213, R162.reuse, PT ;  /* 0x000000a2d500720c */ /* 0x080fe40003fa4070 */
[C---:B------:R-:W-:Y:S02]  /*2f10*/  IADD3 R213, P2, R215.reuse, 0x8, RZ ;  /* 0x00000008d7d57810 */ /* 0x040fe40007f5e0ff */
[-C--:B------:R-:W-:Y:S01]  /*2f20*/  ISETP.GE.U32.AND P1, PT, R215, R162.reuse, PT ;  /* 0x000000a2d700720c */ /* 0x080fe20003f26070 */
[----:B------:R-:W-:Y:S01]  /*2f30*/  FMUL R88, R88, UR46 ;  /* 0x0000002e58587c20 */ /* 0x000fe20008400000 */
[----:B------:R-:W-:Y:S01]  /*2f40*/  FMUL R89, R89, UR46 ;  /* 0x0000002e59597c20 */ /* 0x000fe20008400000 */
[----:B------:R-:W-:Y:S01]  /*2f50*/  IMAD.X R90, RZ, RZ, R168, P2 ;  /* 0x000000ffff5a7224 */ /* 0x000fe200010e06a8 */
[----:B------:R-:W-:Y:S02]  /*2f60*/  ISETP.GT.U32.AND P2, PT, R213, R162, PT ;  /* 0x000000a2d500720c */ /* 0x000fe40003f44070 */
[----:B------:R-:W-:Y:S01]  /*2f70*/  ISETP.GE.U32.AND.EX P1, PT, R168, RZ, PT, P1 ;  /* 0x000000ffa800720c */ /* 0x000fe20003f26110 */
[----:B------:R-:W-:Y:S01]  /*2f80*/  FMUL R92, R92, UR46 ;  /* 0x0000002e5c5c7c20 */ /* 0x000fe20008400000 */
[----:B------:R-:W-:-:S02]  /*2f90*/  FSEL R88, R88, -INF , !P6 ;  /* 0xff80000058587808 */ /* 0x000fc40007000000 */
[----:B------:R-:W-:Y:S02]  /*2fa0*/  ISETP.GT.U32.AND.EX P2, PT, R90, RZ, PT, P2 ;  /* 0x000000ff5a00720c */ /* 0x000fe40003f44120 */
[----:B------:R-:W-:Y:S01]  /*2fb0*/  FSEL R89, R89, -INF , !P1 ;  /* 0xff80000059597808 */ /* 0x000fe20004800000 */
[----:B------:R-:W-:Y:S01]  /*2fc0*/  FMUL R93, R93, UR46 ;  /* 0x0000002e5d5d7c20 */ /* 0x000fe20008400000 */
[-C--:B------:R-:W-:Y:S02]  /*2fd0*/  ISETP.GT.U32.AND P6, PT, R205, R162.reuse, PT ;  /* 0x000000a2cd00720c */ /* 0x080fe40003fc4070 */
[----:B------:R-:W-:Y:S02]  /*2fe0*/  ISETP.GT.U32.AND.EX P5, PT, R178, RZ, PT, P5 ;  /* 0x000000ffb200720c */ /* 0x000fe40003fa4150 */
[----:B------:R-:W-:Y:S02]  /*2ff0*/  FSEL R92, R92, -INF , !P2 ;  /* 0xff8000005c5c7808 */ /* 0x000fe40005000000 */
[----:B------:R-:W-:Y:S01]  /*3000*/  FMNMX R205, R88, R89, !PT ;  /* 0x0000005958cd7209 */ /* 0x000fe20007800000 */
[----:B------:R-:W-:Y:S01]  /*3010*/  FMUL R96, R96, UR46 ;  /* 0x0000002e60607c20 */ /* 0x000fe20008400000 */
[----:B------:R-:W-:-:S02]  /*3020*/  ISETP.GT.U32.AND P4, PT, R211, R162, PT ;  /* 0x000000a2d300720c */ /* 0x000fc40003f84070 */
[----:B------:R-:W-:Y:S02]  /*3030*/  ISETP.GT.U32.AND.EX P0, PT, R176, RZ, PT, P0 ;  /* 0x000000ffb000720c */ /* 0x000fe40003f04100 */
[----:B------:R-:W-:Y:S02]  /*3040*/  FSEL R93, R93, -INF , !P5 ;  /* 0xff8000005d5d7808 */ /* 0x000fe40006800000 */
[----:B------:R-:W-:Y:S01]  /*3050*/  FMNMX R90, R92, R205, !PT ;  /* 0x000000cd5c5a7209 */ /* 0x000fe20007800000 */
[----:B------:R-:W-:Y:S01]  /*3060*/  FMUL R97, R97, UR46 ;  /* 0x0000002e61617c20 */ /* 0x000fe20008400000 */
[----:B0-----:R-:W-:Y:S02]  /*3070*/  FMNMX R207, R4, R207, !PT ;  /* 0x000000cf04cf7209 */ /* 0x001fe40007800000 */
[----:B------:R-:W-:Y:S02]  /*3080*/  ISETP.GT.U32.AND P3, PT, R209, R162, PT ;  /* 0x000000a2d100720c */ /* 0x000fe40003f64070 */
[----:B------:R-:W-:-:S02]  /*3090*/  ISETP.GT.U32.AND.EX P4, PT, R174, RZ, PT, P4 ;  /* 0x000000ffae00720c */ /* 0x000fc40003f84140 */
[----:B------:R-:W-:Y:S02]  /*30a0*/  FSEL R4, R96, -INF , !P0 ;  /* 0xff80000060047808 */ /* 0x000fe40004000000 */
[----:B------:R-:W-:Y:S01]  /*30b0*/  FMNMX R205, R93, R90, !PT ;  /* 0x0000005a5dcd7209 */ /* 0x000fe20007800000 */
[----:B------:R-:W-:Y:S01]  /*30c0*/  FMUL R100, R100, UR46 ;  /* 0x0000002e64647c20 */ /* 0x000fe20008400000 */
[----:B------:R-:W-:Y:S02]  /*30d0*/  ISETP.GT.U32.AND.EX P3, PT, R172, RZ, PT, P3 ;  /* 0x000000ffac00720c */ /* 0x000fe40003f64130 */
[----:B------:R-:W-:Y:S02]  /*30e0*/  FSEL R97, R97, -INF , !P4 ;  /* 0xff80000061617808 */ /* 0x000fe40006000000 */
[----:B------:R-:W-:Y:S01]  /*30f0*/  FMNMX R90, R4, R205, !PT ;  /* 0x000000cd045a7209 */ /* 0x000fe20007800000 */
[----:B------:R-:W-:Y:S01]  /*3100*/  FMUL R101, R101, UR46 ;  /* 0x0000002e65657c20 */ /* 0x000fe20008400000 */
[----:B------:R-:W-:-:S02]  /*3110*/  ISETP.GT.U32.AND.EX P6, PT, R170, RZ, PT, P6 ;  /* 0x000000ffaa00720c */ /* 0x000fc40003fc4160 */
[----:B------:R-:W-:Y:S02]  /*3120*/  FSEL R100, R100, -INF , !P3 ;  /* 0xff80000064647808 */ /* 0x000fe40005800000 */
[----:B------:R-:W-:Y:S02]  /*3130*/  FMNMX R205, R97, R90, !PT ;  /* 0x0000005a61cd7209 */ /* 0x000fe40007800000 */
[----:B------:R-:W-:Y:S02]  /*3140*/  FSEL R101, R101, -INF , !P6 ;  /* 0xff80000065657808 */ /* 0x000fe40007000000 */
[----:B------:R-:W-:-:S04]  /*3150*/  FMNMX R90, R100, R205, !PT ;  /* 0x000000cd645a7209 */ /* 0x000fc80007800000 */
[----:B------:R-:W-:-:S05]  /*3160*/  FMNMX R90, R101, R90, !PT ;  /* 0x0000005a655a7209 */ /* 0x000fca0007800000 */
[----:B------:R-:W0:Y:S04]  /*3170*/  SHFL.BFLY PT, R205, R90, 0x2, 0x1f ;  /* 0x0c401f005acd7f89 */ /* 0x000e2800000e0000 */
[----:B------:R-:W1:Y:S01]  /*3180*/  SHFL.BFLY PT, R94, R207, 0x1, 0x1f ;  /* 0x0c201f00cf5e7f89 */ /* 0x000e6200000e0000 */
[----:B0-----:R-:W-:-:S05]  /*3190*/  FMNMX R205, R90, R205, !PT ;  /* 0x000000cd5acd7209 */ /* 0x001fca0007800000 */
[----:B------:R-:W0:Y:S04]  /*31a0*/  SHFL.BFLY PT, R90, R205, 0x1, 0x1f ;  /* 0x0c201f00cd5a7f89 */ /* 0x000e2800000e0000 */
[----:B------:R0:W-:Y:S04]  /*31b0*/  STS.U16 [R10+UR21+0x8000], R3 ;  /* 0x008000030a007988 */ /* 0x0001e80008000415 */
[----:B--2---:R-:W-:Y:S04]  /*31c0*/  STS.U16 [R10+UR21+0x8200], R167 ;  /* 0x008200a70a007988 */ /* 0x004fe80008000415 */
[----:B------:R-:W-:Y:S04]  /*31d0*/  STS.U16 [R10+UR21+0x8400], R169 ;  /* 0x008400a90a007988 */ /* 0x000fe80008000415 */
[----:B------:R-:W-:Y:S04]  /*31e0*/  STS.U16 [R10+UR21+0x8600], R171 ;  /* 0x008600ab0a007988 */ /* 0x000fe80008000415 */
[----:B------:R-:W-:Y:S04]  /*31f0*/  STS.U16 [R10+UR21+0x8800], R173 ;  /* 0x008800ad0a007988 */ /* 0x000fe80008000415 */
[----:B---3--:R-:W-:Y:S04]  /*3200*/  STS.U16 [R10+UR21+0x8a00], R175 ;  /* 0x008a00af0a007988 */ /* 0x008fe80008000415 */
[----:B----4-:R-:W-:Y:S04]  /*3210*/  STS.U16 [R10+UR21+0x8c00], R177 ;  /* 0x008c00b10a007988 */ /* 0x010fe80008000415 */
[----:B-----5:R-:W-:Y:S04]  /*3220*/  STS.U16 [R10+UR21+0x8e00], R179 ;  /* 0x008e00b30a007988 */ /* 0x020fe80008000415 */
[----:B------:R-:W-:Y:S04]  /*3230*/  STS.U16 [R10+UR21+0x9000], R181 ;  /* 0x009000b50a007988 */ /* 0x000fe80008000415 */
[----:B------:R-:W-:Y:S04]  /*3240*/  STS.U16 [R10+UR21+0x9200], R183 ;  /* 0x009200b70a007988 */ /* 0x000fe80008000415 */
[----:B------:R-:W-:Y:S04]  /*3250*/  STS.U16 [R10+UR21+0x9400], R185 ;  /* 0x009400b90a007988 */ /* 0x000fe80008000415 */
[----:B------:R-:W-:Y:S04]  /*3260*/  STS.U16 [R10+UR21+0x9600], R187 ;  /* 0x009600bb0a007988 */ /* 0x000fe80008000415 */
[----:B------:R-:W-:Y:S04]  /*3270*/  STS.U16 [R10+UR21+0x9800], R189 ;  /* 0x009800bd0a007988 */ /* 0x000fe80008000415 */
[----:B------:R-:W-:Y:S04]  /*3280*/  STS.U16 [R10+UR21+0x9a00], R191 ;  /* 0x009a00bf0a007988 */ /* 0x000fe80008000415 */
[----:B------:R-:W-:Y:S04]  /*3290*/  STS.U16 [R10+UR21+0x9c00], R193 ;  /* 0x009c00c10a007988 */ /* 0x000fe80008000415 */
[----:B------:R-:W-:Y:S01]  /*32a0*/  STS.U16 [R10+UR21+0x9e00], R195 ;  /* 0x009e00c30a007988 */ /* 0x000fe20008000415 */
[----:B------:R2:W-:Y:S06]  /*32b0*/  MEMBAR.ALL.CTA ;  /* 0x0000000000007992 */ /* 0x0005ec0000008000 */
[----:B--2---:R-:W2:Y:S01]  /*32c0*/  FENCE.VIEW.ASYNC.S ;  /* 0x00000000000073c6 */ /* 0x004ea20000000000 */
[----:B-1----:R-:W-:-:S02]  /*32d0*/  FMNMX R94, R207, R94, !PT ;  /* 0x0000005ecf5e7209 */ /* 0x002fc40007800000 */
[----:B0-----:R-:W-:Y:S02]  /*32e0*/  FMNMX R205, R205, R90, !PT ;  /* 0x0000005acdcd7209 */ /* 0x001fe40007800000 */
[----:B------:R-:W-:Y:S02]  /*32f0*/  FMNMX R96, R94, R165, !PT ;  /* 0x000000a55e607209 */ /* 0x000fe40007800000 */
[----:B------:R-:W-:-:S03]  /*3300*/  FMNMX R205, R205, R164, !PT ;  /* 0x000000a4cdcd7209 */ /* 0x000fc60007800000 */
[--C-:B------:R-:W-:Y:S01]  /*3310*/  FADD R197, R197, -R96.reuse ;  /* 0x80000060c5c57221 */ /* 0x100fe20000000000 */
[--C-:B------:R-:W-:Y:S01]  /*3320*/  FADD R199, R199, -R96.reuse ;  /* 0x80000060c7c77221 */ /* 0x100fe20000000000 */
[--C-:B------:R-:W-:Y:S01]  /*3330*/  FADD R201, R201, -R96.reuse ;  /* 0x80000060c9c97221 */ /* 0x100fe20000000000 */
[--C-:B------:R-:W-:Y:S01]  /*3340*/  FADD R99, R99, -R96.reuse ;  /* 0x8000006063637221 */ /* 0x100fe20000000000 */
[--C-:B------:R-:W-:Y:S01]  /*3350*/  FADD R203, R203, -R96.reuse ;  /* 0x80000060cbcb7221 */ /* 0x100fe20000000000 */
[----:B------:R-:W-:Y:S01]  /*3360*/  FADD R103, R103, -R96 ;  /* 0x8000006067677221 */ /* 0x000fe20000000000 */
[----:B------:R-:W-:Y:S01]  /*3370*/  FADD R90, -R96, R165 ;  /* 0x000000a5605a7221 */ /* 0x000fe20000000100 */
[--C-:B------:R-:W-:Y:S01]  /*3380*/  FADD R4, R4, -R205.reuse ;  /* 0x800000cd04047221 */ /* 0x100fe20000000000 */
[--C-:B------:R-:W-:Y:S01]  /*3390*/  FADD R97, R97, -R205.reuse ;  /* 0x800000cd61617221 */ /* 0x100fe20000000000 */
[--C-:B------:R-:W-:Y:S01]  /*33a0*/  FADD R100, R100, -R205.reuse ;  /* 0x800000cd64647221 */ /* 0x100fe20000000000 */
[--C-:B------:R-:W-:Y:S01]  /*33b0*/  FADD R101, R101, -R205.reuse ;  /* 0x800000cd65657221 */ /* 0x100fe20000000000 */
[----:B------:R-:W-:Y:S01]  /*33c0*/  FADD R3, -R205, R164 ;  /* 0x000000a4cd037221 */ /* 0x000fe20000000100 */
[--C-:B------:R-:W-:Y:S01]  /*33d0*/  FADD R91, R91, -R96.reuse ;  /* 0x800000605b5b7221 */ /* 0x100fe20000000000 */
[----:B------:R-:W-:Y:S01]  /*33e0*/  FADD R95, R95, -R96 ;  /* 0x800000605f5f7221 */ /* 0x000fe20000000000 */
[--C-:B------:R-:W-:Y:S01]  /*33f0*/  FADD R88, R88, -R205.reuse ;  /* 0x800000cd58587221 */ /* 0x100fe20000000000 */
[--C-:B------:R-:W-:Y:S01]  /*3400*/  FADD R89, R89, -R205.reuse ;  /* 0x800000cd59597221 */ /* 0x100fe20000000000 */
[--C-:B------:R-:W-:Y:S01]  /*3410*/  FADD R92, R92, -R205.reuse ;  /* 0x800000cd5c5c7221 */ /* 0x100fe20000000000 */
[----:B------:R-:W-:Y:S01]  /*3420*/  FADD R93, R93, -R205 ;  /* 0x800000cd5d5d7221 */ /* 0x000fe20000000000 */
[----:B------:R-:W-:Y:S01]  /*3430*/  FMUL R197, R197, 1.4426950216293334961 ;  /* 0x3fb8aa3bc5c57820 */ /* 0x000fe20000400000 */
        /* <DEDUP_REMOVED lines=17> */
[----:B------:R-:W0:Y:S08]  /*3550*/  MUFU.EX2 R165, R90 ;  /* 0x0000005a00a57308 */ /* 0x000e300000000800 */
[----:B------:R-:W1:Y:S08]  /*3560*/  MUFU.EX2 R164, R3 ;  /* 0x0000000300a47308 */ /* 0x000e700000000800 */
[----:B------:R-:W-:Y:S08]  /*3570*/  MUFU.EX2 R172, R99 ;  /* 0x0000006300ac7308 */ /* 0x000ff00000000800 */
[----:B------:R-:W-:Y:S08]  /*3580*/  MUFU.EX2 R174, R103 ;  /* 0x0000006700ae7308 */ /* 0x000ff00000000800 */
[----:B------:R-:W-:Y:S08]  /*3590*/  MUFU.EX2 R197, R197 ;  /* 0x000000c500c57308 */ /* 0x000ff00000000800 */
[----:B------:R-:W3:Y:S08]  /*35a0*/  MUFU.EX2 R102, R91 ;  /* 0x0000005b00667308 */ /* 0x000ef00000000800 */
[----:B------:R-:W-:Y:S08]  /*35b0*/  MUFU.EX2 R199, R199 ;  /* 0x000000c700c77308 */ /* 0x000ff00000000800 */
[----:B------:R-:W4:Y:S08]  /*35c0*/  MUFU.EX2 R170, R95 ;  /* 0x0000005f00aa7308 */ /* 0x000f300000000800 */
[----:B------:R-:W-:Y:S08]  /*35d0*/  MUFU.EX2 R201, R201 ;  /* 0x000000c900c97308 */ /* 0x000ff00000000800 */
[----:B------:R-:W-:Y:S08]  /*35e0*/  MUFU.EX2 R203, R203 ;  /* 0x000000cb00cb7308 */ /* 0x000ff00000000800 */
[----:B------:R-:W-:Y:S08]  /*35f0*/  MUFU.EX2 R98, R88 ;  /* 0x0000005800627308 */ /* 0x000ff00000000800 */
[----:B------:R3:W5:Y:S08]  /*3600*/  MUFU.EX2 R99, R89 ;  /* 0x0000005900637308 */ /* 0x0007700000000800 */
[----:B------:R-:W-:Y:S08]  /*3610*/  MUFU.EX2 R103, R92 ;  /* 0x0000005c00677308 */ /* 0x000ff00000000800 */
[----:B------:R-:W2:Y:S08]  /*3620*/  MUFU.EX2 R168, R93 ;  /* 0x0000005d00a87308 */ /* 0x000eb00000000800 */
[----:B------:R-:W-:Y:S08]  /*3630*/  MUFU.EX2 R4, R4 ;  /* 0x0000000400047308 */ /* 0x000ff00000000800 */
[----:B------:R-:W2:Y:S08]  /*3640*/  MUFU.EX2 R97, R97 ;  /* 0x0000006100617308 */ /* 0x000eb00000000800 */
[----:B------:R-:W-:Y:S08]  /*3650*/  MUFU.EX2 R100, R100 ;  /* 0x0000006400647308 */ /* 0x000ff00000000800 */
[----:B------:R-:W2:Y:S01]  /*3660*/  MUFU.EX2 R101, R101 ;  /* 0x0000006500657308 */ /* 0x000ea20000000800 */
[-C--:B0-----:R-:W-:Y:S01]  /*3670*/  FMUL R26, R26, R165.reuse ;  /* 0x000000a51a1a7220 */ /* 0x081fe20000400000 */
[-C--:B------:R-:W-:Y:S01]  /*3680*/  FMUL R27, R27, R165.reuse ;  /* 0x000000a51b1b7220 */ /* 0x080fe20000400000 */
        /* <DEDUP_REMOVED lines=29> */
[----:B------:R-:W-:Y:S01]  /*3860*/  FMUL R87, R87, R165 ;  /* 0x000000a557577220 */ /* 0x000fe20000400000 */
[-C--:B-1----:R-:W-:Y:S01]  /*3870*/  FMUL R24, R24, R164.reuse ;  /* 0x000000a418187220 */ /* 0x082fe20000400000 */
        /* <DEDUP_REMOVED lines=31> */
[----:B---3--:R-:W-:-:S02]  /*3a70*/  F2FP.BF16.F32.PACK_AB R89, R102, R197 ;  /* 0x000000c56659723e */ /* 0x008fc400000010ff */
[----:B----4-:R-:W-:Y:S02]  /*3a80*/  F2FP.BF16.F32.PACK_AB R91, R170, R199 ;  /* 0x000000c7aa5b723e */ /* 0x010fe400000010ff */
[----:B-----5:R-:W-:Y:S02]  /*3a90*/  F2FP.BF16.F32.PACK_AB R88, R99, R98 ;  /* 0x000000626358723e */ /* 0x020fe400000010ff */
[----:B--2---:R-:W-:Y:S02]  /*3aa0*/  F2FP.BF16.F32.PACK_AB R90, R168, R103 ;  /* 0x00000067a85a723e */ /* 0x004fe400000010ff */
[----:B------:R-:W-:Y:S02]  /*3ab0*/  F2FP.BF16.F32.PACK_AB R92, R97, R4 ;  /* 0x00000004615c723e */ /* 0x000fe400000010ff */
[----:B------:R-:W-:Y:S02]  /*3ac0*/  F2FP.BF16.F32.PACK_AB R93, R172, R201 ;  /* 0x000000c9ac5d723e */ /* 0x000fe400000010ff */
[----:B------:R-:W-:-:S02]  /*3ad0*/  F2FP.BF16.F32.PACK_AB R94, R101, R100 ;  /* 0x00000064655e723e */ /* 0x000fc400000010ff */
[----:B------:R-:W-:Y:S01]  /*3ae0*/  F2FP.BF16.F32.PACK_AB R95, R174, R203 ;  /* 0x000000cbae5f723e */ /* 0x000fe200000010ff */
[----:B------:R-:W-:Y:S06]  /*3af0*/  BAR.SYNC.DEFER_BLOCKING 0x0 ;  /* 0x0000000000007b1d */ /* 0x000fec0000010000 */
[----:B------:R-:W-:Y:S01]  /*3b00*/  UMOV UR18, UR4 ;  /* 0x0000000400127c82 */ /* 0x000fe20008000000 */
[----:B------:R-:W-:Y:S01]  /*3b10*/  UMOV UR19, 0x80000020 ;  /* 0x8000002000137882 */ /* 0x000fe20000000000 */
[----:B------:R-:W-:-:S06]  /*3b20*/  WARPGROUP.ARRIVE ;  /* 0x00000000000079c5 */ /* 0x000fcc0000000000 */
[----:B------:R-:W-:Y:S01]  /*3b30*/  HGMMA.64x128x16.F32.BF16 R24, R88, gdesc[UR16], R24 ;  /* 0x01e0001058187df0 */ /* 0x000fe20008701818 */
[----:B------:R-:W-:Y:S01]  /*3b40*/  FADD R102, R197, R102 ;  /* 0x00000066c5667221 */ /* 0x000fe20000000000 */
[----:B------:R-:W-:-:S03]  /*3b50*/  FADD R98, R98, R99 ;  /* 0x0000006362627221 */ /* 0x000fc60000000000 */
        /* <DEDUP_REMOVED lines=11> */
[----:B------:R-:W-:-:S04]  /*3c10*/  FADD R100, R101, R100 ;  /* 0x0000006465647221 */ /* 0x000fc80000000000 */
[----:B------:R-:W0:Y:S04]  /*3c20*/  SHFL.BFLY PT, R4, R203, 0x2, 0x1f ;  /* 0x0c401f00cb047f89 */ /* 0x000e2800000e0000 */
[----:B------:R-:W1:Y:S01]  /*3c30*/  SHFL.BFLY PT, R3, R100, 0x2, 0x1f ;  /* 0x0c401f0064037f89 */ /* 0x000e6200000e0000 */
[----:B------:R-:W-:Y:S01]  /*3c40*/  HGMMA.64x128x16.F32.BF16 R24, R92, gdesc[UR20], R24, gsb0 ;  /* 0x01e000145c187df0 */ /* 0x000fe20008001818 */
[----:B0-----:R-:W-:Y:S01]  /*3c50*/  FADD R98, R203, R4 ;  /* 0x00000004cb627221 */ /* 0x001fe20000000000 */
[----:B-1----:R-:W-:Y:S01]  /*3c60*/  FADD R3, R100, R3 ;  /* 0x0000000364037221 */ /* 0x002fe20000000000 */
[----:B------:R-:W-:-:S03]  /*3c70*/  UIADD3 UR6, UP0, UR6, 0x20, URZ ;  /* 0x0000002006067890 */ /* 0x000fc6000ff1e03f */
[----:B------:R-:W0:Y:S01]  /*3c80*/  SHFL.BFLY PT, R97, R98, 0x1, 0x1f ;  /* 0x0c201f0062617f89 */ /* 0x000e2200000e0000 */
[----:B------:R-:W-:-:S03]  /*3c90*/  UIADD3.X UR7, URZ, UR7, URZ, UP0, !UPT ;  /* 0x000000073f077290 */ /* 0x000fc600087fe43f */
[----:B------:R-:W1:Y:S01]  /*3ca0*/  SHFL.BFLY PT, R4, R3, 0x1, 0x1f ;  /* 0x0c201f0003047f89 */ /* 0x000e6200000e0000 */
[----:B------:R-:W-:Y:S02]  /*3cb0*/  ISETP.LE.U32.AND P0, PT, R188, UR6, PT ;  /* 0x00000006bc007c0c */ /* 0x000fe4000bf03070 */
[----:B------:R-:W-:-:S05]  /*3cc0*/  IMAD.U32 R99, RZ, RZ, UR7 ;  /* 0x00000007ff637e24 */ /* 0x000fca000f8e00ff */
[----:B------:R-:W-:Y:S01]  /*3cd0*/  ISETP.GE.U32.AND.EX P0, PT, R99, RZ, PT, P0 ;  /* 0x000000ff6300720c */ /* 0x000fe20003f06100 */
[----:B------:R-:W-:Y:S02]  /*3ce0*/  IMAD R159, R9, 0x20, R159 ;  /* 0x00000020099f7824 */ /* 0x000fe400078e029f */
[----:B------:R-:W-:Y:S02]  /*3cf0*/  IMAD R163, R11, 0x20, R163 ;  /* 0x000000200ba37824 */ /* 0x000fe400078e02a3 */
[----:B0-----:R-:W-:Y:S01]  /*3d00*/  FADD R102, R98, R97 ;  /* 0x0000006162667221 */ /* 0x001fe20000000000 */
[----:B-1----:R-:W-:-:S03]  /*3d10*/  FADD R97, R3, R4 ;  /* 0x0000000403617221 */ /* 0x002fc60000000000 */
[----:B------:R-:W-:Y:S01]  /*3d20*/  FFMA R166, R165, R166, R102 ;  /* 0x000000a6a5a67223 */ /* 0x000fe20000000066 */
[----:B------:R-:W-:Y:S02]  /*3d30*/  IMAD.MOV.U32 R4, RZ, RZ, R205 ;  /* 0x000000ffff047224 */ /* 0x000fe400078e00cd */
[----:B------:R-:W-:Y:S01]  /*3d40*/  FFMA R7, R164, R7, R97 ;  /* 0x00000007a4077223 */ /* 0x000fe20000000061 */
[--C-:B------:R-:W-:Y:S02]  /*3d50*/  IMAD.MOV.U32 R3, RZ, RZ, R96.reuse ;  /* 0x000000ffff037224 */ /* 0x100fe400078e0060 */
[----:B------:R-:W-:Y:S02]  /*3d60*/  IMAD.MOV.U32 R164, RZ, RZ, R205 ;  /* 0x000000ffffa47224 */ /* 0x000fe400078e00cd */
[----:B------:R-:W-:Y:S01]  /*3d70*/  IMAD.MOV.U32 R165, RZ, RZ, R96 ;  /* 0x000000ffffa57224 */ /* 0x000fe200078e0060 */
[----:B------:R-:W-:Y:S02]  /*3d80*/  WARPGROUP.DEPBAR.LE gsb0, 0x0 ;  /* 0x00008000000079c5 */ /* 0x000fe40000010000 */
[----:B------:R-:W-:Y:S05]  /*3d90*/  @!P0 BRA `(.L_x_1) ;  /* 0xffffffe400c48947 */ /* 0x000fea000383ffff */
.L_x_0:
[----:B------:R-:W-:Y:S01]  /*3da0*/  FMUL R11, R82, 0.25 ;  /* 0x3e800000520b7820 */ /* 0x000fe20000400000 */
[----:B------:R-:W-:Y:S01]  /*3db0*/  FSETP.GT.AND P1, PT, |R166|, 8.50705917302346158658e+37, PT ;  /* 0x7e800000a600780b */ /* 0x000fe20003f24200 */
[----:B------:R-:W-:Y:S01]  /*3dc0*/  FMUL R13, R78, 0.25 ;  /* 0x3e8000004e0d7820 */ /* 0x000fe20000400000 */
[----:B------:R-:W-:Y:S01]  /*3dd0*/  FMUL R14, R71, 0.25 ;  /* 0x3e800000470e7820 */ /* 0x000fe20000400000 */
[----:B------:R-:W-:Y:S01]  /*3de0*/  FMUL R15, R70, 0.25 ;  /* 0x3e800000460f7820 */ /* 0x000fe20000400000 */
[----:B------:R-:W-:Y:S01]  /*3df0*/  FSEL R82, R11, R82, P1 ;  /* 0x000000520b527208 */ /* 0x000fe20000800000 */
[----:B------:R-:W-:Y:S01]  /*3e00*/  FMUL R16, R67, 0.25 ;  /* 0x3e80000043107820 */ /* 0x000fe20000400000 */
[----:B------:R-:W-:Y:S01]  /*3e10*/  FSEL R11, R13, R78, P1 ;  /* 0x0000004e0d0b7208 */ /* 0x000fe20000800000 */
[----:B------:R-:W-:Y:S01]  /*3e20*/  FMUL R13, R74, 0.25 ;  /* 0x3e8000004a0d7820 */ /* 0x000fe20000400000 */
[----:B------:R-:W-:Y:S01]  /*3e30*/  FMUL R17, R62, 0.25 ;  /* 0x3e8000003e117820 */ /* 0x000fe20000400000 */
[----:B------:R-:W-:Y:S01]  /*3e40*/  FSEL R70, R15, R70, P1 ;  /* 0x000000460f467208 */ /* 0x000fe20000800000 */
[----:B------:R-:W-:Y:S01]  /*3e50*/  FMUL R15, R66, 0.25 ;  /* 0x3e800000420f7820 */ /* 0x000fe20000400000 */
[----:B------:R-:W-:Y:S01]  /*3e60*/  FMUL R18, R59, 0.25 ;  /* 0x3e8000003b127820 */ /* 0x000fe20000400000 */
[----:B------:R-:W-:Y:S01]  /*3e70*/  FSEL R74, R13, R74, P1 ;  /* 0x0000004a0d4a7208 */ /* 0x000fe20000800000 */
[----:B------:R-:W-:Y:S01]  /*3e80*/  IMAD.MOV.U32 R132, RZ, RZ, R7 ;  /* 0x000000ffff847224 */ /* 0x000fe200078e0007 */
[----:B------:R-:W-:Y:S01]  /*3e90*/  FSEL R13, R14, R71, P1 ;  /* 0x000000470e0d7208 */ /* 0x000fe20000800000 */
[----:B------:R-:W-:Y:S01]  /*3ea0*/  FMUL R7, R84, 0.25 ;  /* 0x3e80000054077820 */ /* 0x000fe20000400000 */
        /* <DEDUP_REMOVED lines=34> */
[----:B------:R-:W-:Y:S01]  /*40d0*/  FSETP.GT.AND P2, PT, |R132|, 8.50705917302346158658e+37, PT ;  /* 0x7e8000008400780b */ /* 0x000fe20003f44200 */
        /* <DEDUP_REMOVED lines=61> */
[C---:B------:R-:W-:Y:S01]  /*44b0*/  LOP3.LUT R18, R6.reuse, 0x7, RZ, 0xc0, !PT ;  /* 0x0000000706127812 */ /* 0x040fe200078ec0ff */
[----:B------:R-:W-:Y:S01]  /*44c0*/  FMUL R10, R83, 0.25 ;  /* 0x3e800000530a7820 */ /* 0x000fe20000400000 */
[----:B------:R-:W-:Y:S01]  /*44d0*/  FSEL R183, R17, R28, P2 ;  /* 0x0000001c11b77208 */ /* 0x000fe20001000000 */
[----:B------:R-:W-:Y:S01]  /*44e0*/  IMAD.SHL.U32 R17, R6, 0x4, RZ ;  /* 0x0000000406117824 */ /* 0x000fe200078e00ff */
[----:B------:R-:W-:Y:S01]  /*44f0*/  FSEL R126, R19, R30, P1 ;  /* 0x0000001e137e7208 */ /* 0x000fe20000800000 */
[----:B------:R-:W-:Y:S01]  /*4500*/  FMUL R12, R79, 0.25 ;  /* 0x3e8000004f0c7820 */ /* 0x000fe20000400000 */
[----:B------:R-:W-:Y:S01]  /*4510*/  LEA R19, R18, UR21, 0x4 ;  /* 0x0000001512137c11 */ /* 0x000fe2000f8e20ff */
[----:B------:R-:W-:Y:S01]  /*4520*/  BAR.SYNC.DEFER_BLOCKING 0x0 ;  /* 0x0000000000007b1d */ /* 0x000fe20000010000 */
[----:B------:R-:W-:Y:S01]  /*4530*/  FSEL R167, R7, R40, P2 ;  /* 0x0000002807a77208 */ /* 0x000fe20001000000 */
[----:B------:R-:W-:Y:S01]  /*4540*/  FMUL R7, R32, 0.25 ;  /* 0x3e80000020077820 */ /* 0x000fe20000400000 */
[----:B------:R-:W-:Y:S01]  /*4550*/  FSEL R181, R16, R29, P2 ;  /* 0x0000001d10b57208 */ /* 0x000fe20001000000 */
[----:B------:R-:W-:Y:S01]  /*4560*/  FMUL R16, R25, 0.25 ;  /* 0x3e80000019107820 */ /* 0x000fe20000400000 */
[----:B------:R-:W-:Y:S01]  /*4570*/  LOP3.LUT R17, R17, 0x1c0, RZ, 0xc0, !PT ;  /* 0x000001c011117812 */ /* 0x000fe200078ec0ff */
[----:B------:R-:W-:Y:S01]  /*4580*/  IMAD R18, R18, -0x8, R19 ;  /* 0xfffffff812127824 */ /* 0x000fe200078e0213 */
[----:B------:R-:W-:Y:S01]  /*4590*/  FSEL R179, R7, R32, P2 ;  /* 0x0000002007b37208 */ /* 0x000fe20001000000 */
[----:B------:R-:W-:Y:S01]  /*45a0*/  FMUL R7, R24, 0.25 ;  /* 0x3e80000018077820 */ /* 0x000fe20000400000 */
[----:B------:R-:W-:Y:S01]  /*45b0*/  FSEL R187, R16, R25, P2 ;  /* 0x0000001910bb7208 */ /* 0x000fe20001000000 */
[----:B------:R-:W-:-:S02]  /*45c0*/  IMAD.IADD R25, R17, 0x1, R18 ;  /* 0x0000000111197824 */ /* 0x000fc400078e0212 */
[C---:B------:R-:W-:Y:S01]  /*45d0*/  FMUL R17, R166.reuse, 8388608 ;  /* 0x4b000000a6117820 */ /* 0x040fe20000400000 */
[----:B------:R-:W-:Y:S01]  /*45e0*/  FSETP.GEU.AND P4, PT, R166, 1.175494350822287508e-38, PT ;  /* 0x00800000a600780b */ /* 0x000fe20003f8e000 */
[----:B------:R-:W-:Y:S01]  /*45f0*/  IMAD.SHL.U32 R16, R6, 0x8, RZ ;  /* 0x0000000806107824 */ /* 0x000fe200078e00ff */
[----:B------:R-:W-:Y:S01]  /*4600*/  FSEL R189, R7, R24, P2 ;  /* 0x0000001807bd7208 */ /* 0x000fe20001000000 */
[C---:B------:R-:W-:Y:S01]  /*4610*/  FMUL R7, R132.reuse, 8388608 ;  /* 0x4b00000084077820 */ /* 0x040fe20000400000 */
[----:B------:R-:W-:Y:S01]  /*4620*/  FSETP.GEU.AND P3, PT, R132, 1.175494350822287508e-38, PT ;  /* 0x008000008400780b */ /* 0x000fe20003f6e000 */
[----:B------:R-:W0:Y:S01]  /*4630*/  LDC R102, c[0x0][0x278] ;  /* 0x00009e00ff667b82 */ /* 0x000e220000000800 */
[----:B------:R-:W-:Y:S01]  /*4640*/  FSEL R72, R17, R166, !P4 ;  /* 0x000000a611487208 */ /* 0x000fe20006000000 */
[----:B------:R-:W-:Y:S01]  /*4650*/  ULDC.64 UR4, c[0x0][0x270] ;  /* 0x00009c0000047ab9 */ /* 0x000fe20000000a00 */
[C---:B------:R-:W-:Y:S01]  /*4660*/  FSETP.GEU.AND P5, PT, |R166|.reuse, 1.175494350822287508e-38, PT ;  /* 0x00800000a600780b */ /* 0x040fe20003fae200 */
[----:B------:R-:W-:Y:S01]  /*4670*/  @P1 FMUL R166, R166, 0.25 ;  /* 0x3e800000a6a61820 */ /* 0x000fe20000400000 */
[----:B------:R-:W-:Y:S01]  /*4680*/  LOP3.LUT R48, R6, 0x8, RZ, 0xc0, !PT ;  /* 0x0000000806307812 */ /* 0x000fe200078ec0ff */
[----:B------:R-:W-:Y:S01]  /*4690*/  UIMAD UR4, UR20, UR4, URZ ;  /* 0x00000004140472a4 */ /* 0x000fe2000f8e023f */
[----:B------:R-:W-:Y:S01]  /*46a0*/  FSEL R191, R7, R132, !P3 ;  /* 0x0000008407bf7208 */ /* 0x000fe20005800000 */
[----:B------:R-:W-:Y:S01]  /*46b0*/  VIADD R7, R72, 0xc0cafb0d ;  /* 0xc0cafb0d48077836 */ /* 0x000fe20000000000 */
[----:B------:R-:W-:Y:S01]  /*46c0*/  FSEL R18, RZ, -23, P4 ;  /* 0xc1b80000ff127808 */ /* 0x000fe20002000000 */
[----:B------:R-:W-:Y:S01]  /*46d0*/  IMAD R17, R48, 0x100, R19 ;  /* 0x0000010030117824 */ /* 0x000fe200078e0213 */
[----:B------:R-:W-:Y:S01]  /*46e0*/  LOP3.LUT P0, RZ, R6, 0x80, RZ, 0xc0, !PT ;  /* 0x0000008006ff7812 */ /* 0x000fe2000780c0ff */
[----:B------:R-:W-:Y:S01]  /*46f0*/  VIADD R6, R191, 0xc0cafb0d ;  /* 0xc0cafb0dbf067836 */ /* 0x000fe20000000000 */
[----:B------:R-:W-:-:S02]  /*4700*/  LOP3.LUT R19, R7, 0xff800000, RZ, 0xc0, !PT ;  /* 0xff80000007137812 */ /* 0x000fc400078ec0ff */
[----:B------:R-:W-:Y:S01]  /*4710*/  FSEL R8, R8, R87, P1 ;  /* 0x0000005708087208 */ /* 0x000fe20000800000 */
[----:B------:R-:W-:Y:S01]  /*4720*/  @!P5 FMUL R166, R166, 16777216 ;  /* 0x4b800000a6a6d820 */ /* 0x000fe20000400000 */
[----:B------:R-:W-:Y:S01]  /*4730*/  I2FP.F32.S32 R21, R19 ;  /* 0x0000001300157245 */ /* 0x000fe20000201400 */
[----:B------:R-:W-:Y:S01]  /*4740*/  IMAD.IADD R19, R72, 0x1, -R19 ;  /* 0x0000000148137824 */ /* 0x000fe200078e0a13 */
[----:B------:R-:W-:Y:S01]  /*4750*/  LOP3.LUT R50, R16, 0x780, RZ, 0xc0, !PT ;  /* 0x0000078010327812 */ /* 0x000fe200078ec0ff */
[----:B------:R-:W-:Y:S01]  /*4760*/  @!P5 FMUL R8, R8, 16777216 ;  /* 0x4b8000000808d820 */ /* 0x000fe20000400000 */
[----:B------:R-:W-:Y:S01]  /*4770*/  LOP3.LUT R16, R6, 0xff800000, RZ, 0xc0, !PT ;  /* 0xff80000006107812 */ /* 0x000fe200078ec0ff */
[----:B------:R-:W-:Y:S01]  /*4780*/  FFMA.FTZ R18, R21, 1.1920928955078125e-07, R18 ;  /* 0x3400000015127823 */ /* 0x000fe20000010012 */
[----:B------:R-:W-:Y:S01]  /*4790*/  FSEL R86, R9, R86, P1 ;  /* 0x0000005609567208 */ /* 0x000fe20000800000 */
[----:B------:R-:W1:Y:S01]  /*47a0*/  MUFU.RCP R21, R166 ;  /* 0x000000a600157308 */ /* 0x000e620000001000 */
[----:B------:R-:W-:Y:S01]  /*47b0*/  FSEL R9, R10, R83, P1 ;  /* 0x000000530a097208 */ /* 0x000fe20000800000 */
[----:B------:R-:W-:Y:S01]  /*47c0*/  IMAD.IADD R50, R50, 0x1, R17 ;  /* 0x0000000132327824 */ /* 0x000fe200078e0211 */
[----:B------:R-:W-:Y:S01]  /*47d0*/  I2FP.F32.S32 R7, R16 ;  /* 0x0000001000077245 */ /* 0x000fe20000201400 */
[----:B------:R-:W-:Y:S01]  /*47e0*/  IMAD.IADD R16, R191, 0x1, -R16 ;  /* 0x00000001bf107824 */ /* 0x000fe200078e0a10 */
[----:B------:R-:W-:Y:S01]  /*47f0*/  FSEL R6, RZ, -23, P3 ;  /* 0xc1b80000ff067808 */ /* 0x000fe20001800000 */
[----:B------:R-:W-:Y:S01]  /*4800*/  @!P5 FMUL R9, R9, 16777216 ;  /* 0x4b8000000909d820 */ /* 0x000fe20000400000 */
[----:B------:R-:W-:Y:S01]  /*4810*/  FSETP.GEU.AND P3, PT, |R132|, 1.175494350822287508e-38, PT ;  /* 0x008000008400780b */ /* 0x000fe20003f6e200 */
[----:B------:R-:W-:Y:S01]  /*4820*/  FADD R16, R16, -1 ;  /* 0xbf80000010107421 */ /* 0x000fe20000000000 */
[----:B------:R-:W-:Y:S01]  /*4830*/  FSEL R10, R12, R79, P1 ;  /* 0x0000004f0c0a7208 */ /* 0x000fe20000800000 */
[----:B------:R-:W-:Y:S01]  /*4840*/  FFMA.FTZ R17, R7, 1.1920928955078125e-07, R6 ;  /* 0x3400000007117823 */ /* 0x000fe20000010006 */
[----:B------:R-:W-:Y:S01]  /*4850*/  @P2 FMUL R132, R132, 0.25 ;  /* 0x3e80000084842820 */ /* 0x000fe20000400000 */
[----:B------:R-:W-:Y:S01]  /*4860*/  FADD R19, R19, -1 ;  /* 0xbf80000013137421 */ /* 0x000fe20000000000 */
[----:B------:R-:W-:Y:S01]  /*4870*/  FMUL R12, R75, 0.25 ;  /* 0x3e8000004b0c7820 */ /* 0x000fe20000400000 */
[----:B------:R-:W-:Y:S01]  /*4880*/  @!P5 FMUL R10, R10, 16777216 ;  /* 0x4b8000000a0ad820 */ /* 0x000fe20000400000 */
[----:B------:R-:W-:Y:S01]  /*4890*/  @!P5 FMUL R22, R22, 16777216 ;  /* 0x4b8000001616d820 */ /* 0x000fe20000400000 */
[----:B------:R-:W-:Y:S01]  /*48a0*/  @!P5 FMUL R11, R11, 16777216 ;  /* 0x4b8000000b0bd820 */ /* 0x000fe20000400000 */
[----:B-1----:R-:W-:Y:S01]  /*48b0*/  FMUL R39, R21, R8 ;  /* 0x0000000815277220 */ /* 0x002fe20000400000 */
[----:B------:R-:W-:-:S02]  /*48c0*/  IMAD.MOV.U32 R8, RZ, RZ, 0x3dc6b27f ;  /* 0x3dc6b27fff087424 */ /* 0x000fc400078e00ff */
[C---:B------:R-:W-:Y:S01]  /*48d0*/  FMUL R6, R21.reuse, R9 ;  /* 0x0000000915067220 */ /* 0x040fe20000400000 */
[----:B------:R-:W-:Y:S01]  /*48e0*/  @!P3 FMUL R132, R132, 16777216 ;  /* 0x4b8000008484b820 */ /* 0x000fe20000400000 */
[----:B------:R-:W-:Y:S01]  /*48f0*/  FMUL R36, R21, R10 ;  /* 0x0000000a15247220 */ /* 0x000fe20000400000 */
[-C--:B------:R-:W-:Y:S01]  /*4900*/  FFMA.FTZ R9, R16, R8.reuse, -0.16845393180847167969 ;  /* 0xbe2c7f3010097423 */ /* 0x080fe20000010008 */
[C---:B------:R-:W-:Y:S01]  /*4910*/  FFMA.FTZ R8, R19.reuse, R8, -0.16845393180847167969 ;  /* 0xbe2c7f3013087423 */ /* 0x040fe20000010008 */
[----:B------:R-:W1:Y:S01]  /*4920*/  MUFU.RCP R10, R132 ;  /* 0x00000084000a7308 */ /* 0x000e620000001000 */
[----:B------:R-:W-:Y:S01]  /*4930*/  FSEL R12, R12, R75, P1 ;  /* 0x0000004b0c0c7208 */ /* 0x000fe20000800000 */
[C---:B------:R-:W-:Y:S01]  /*4940*/  FFMA.FTZ R9, R16.reuse, R9, 0.1716887056827545166 ;  /* 0x3e2fcf2a10097423 */ /* 0x040fe20000010009 */
[----:B------:R-:W-:Y:S01]  /*4950*/  FFMA.FTZ R8, R19, R8, 0.1716887056827545166 ;  /* 0x3e2fcf2a13087423 */ /* 0x000fe20000010008 */
[----:B------:R-:W-:Y:S01]  /*4960*/  @!P5 FMUL R13, R13, 16777216 ;  /* 0x4b8000000d0dd820 */ /* 0x000fe20000400000 */
[----:B------:R-:W-:Y:S01]  /*4970*/  @!P5 FMUL R15, R15, 16777216 ;  /* 0x4b8000000f0fd820 */ /* 0x000fe20000400000 */
[----:B------:R-:W-:Y:S01]  /*4980*/  FFMA.FTZ R9, R16, R9, -0.17900948226451873779 ;  /* 0xbe374e4310097423 */ /* 0x000fe20000010009 */
[C---:B------:R-:W-:Y:S01]  /*4990*/  FFMA.FTZ R8, R19.reuse, R8, -0.17900948226451873779 ;  /* 0xbe374e4313087423 */ /* 0x040fe20000010008 */
[----:B------:R-:W-:Y:S01]  /*49a0*/  @!P5 FMUL R46, R46, 16777216 ;  /* 0x4b8000002e2ed820 */ /* 0x000fe20000400000 */
[----:B------:R-:W-:Y:S01]  /*49b0*/  @!P5 FMUL R86, R86, 16777216 ;  /* 0x4b8000005656d820 */ /* 0x000fe20000400000 */
[----:B------:R-:W-:Y:S01]  /*49c0*/  FFMA.FTZ R9, R16, R9, 0.20512372255325317383 ;  /* 0x3e520bf410097423 */ /* 0x000fe20000010009 */
[----:B------:R-:W-:Y:S01]  /*49d0*/  FFMA.FTZ R8, R19, R8, 0.20512372255325317383 ;  /* 0x3e520bf413087423 */ /* 0x000fe20000010008 */
[----:B------:R-:W-:Y:S01]  /*49e0*/  @!P5 FMUL R82, R82, 16777216 ;  /* 0x4b8000005252d820 */ /* 0x000fe20000400000 */
[----:B------:R-:W-:Y:S01]  /*49f0*/  @!P5 FMUL R12, R12, 16777216 ;  /* 0x4b8000000c0cd820 */ /* 0x000fe20000400000 */
[----:B------:R-:W-:Y:S01]  /*4a00*/  FFMA.FTZ R9, R16, R9, -0.24046532809734344482 ;  /* 0xbe763c8b10097423 */ /* 0x000fe20000010009 */
[----:B------:R-:W-:Y:S01]  /*4a10*/  @!P5 FMUL R74, R74, 16777216 ;  /* 0x4b8000004a4ad820 */ /* 0x000fe20000400000 */
[----:B------:R-:W-:Y:S01]  /*4a20*/  @!P5 FMUL R70, R70, 16777216 ;  /* 0x4b8000004646d820 */ /* 0x000fe20000400000 */
[----:B------:R-:W-:Y:S01]  /*4a30*/  @!P5 FMUL R14, R14, 16777216 ;  /* 0x4b8000000e0ed820 */ /* 0x000fe20000400000 */
[----:B------:R-:W-:Y:S01]  /*4a40*/  FFMA.FTZ R9, R16, R9, 0.28857114911079406738 ;  /* 0x3e93bf9910097423 */ /* 0x000fe20000010009 */
[----:B------:R-:W-:Y:S01]  /*4a50*/  @!P5 FMUL R66, R66, 16777216 ;  /* 0x4b8000004242d820 */ /* 0x000fe20000400000 */
        /* <DEDUP_REMOVED lines=19> */
[----:B------:R-:W-:Y:S01]  /*4b90*/  FFMA.FTZ R9, R16, R9, -0.36067417263984680176 ;  /* 0xbeb8aa4910097423 */ /* 0x000fe20000010009 */
        /* <DEDUP_REMOVED lines=30> */
[----:B------:R-:W-:Y:S01]  /*4d80*/  FMUL R157, R21, R22 ;  /* 0x00000016159d7220 */ /* 0x000fe20000400000 */
[----:B------:R-:W-:Y:S01]  /*4d90*/  FFMA.FTZ R8, R19, R8, -0.24046532809734344482 ;  /* 0xbe763c8b13087423 */ /* 0x000fe20000010008 */
[C---:B------:R-:W-:Y:S01]  /*4da0*/  FMUL R37, R21.reuse, R11 ;  /* 0x0000000b15257220 */ /* 0x040fe20000400000 */
[C---:B------:R-:W-:Y:S01]  /*4db0*/  FMUL R31, R21.reuse, R13 ;  /* 0x0000000d151f7220 */ /* 0x040fe20000400000 */
[C---:B------:R-:W-:Y:S01]  /*4dc0*/  FMUL R58, R21.reuse, R15 ;  /* 0x0000000f153a7220 */ /* 0x040fe20000400000 */
[C---:B------:R-:W-:Y:S01]  /*4dd0*/  FMUL R22, R21.reuse, R46 ;  /* 0x0000002e15167220 */ /* 0x040fe20000400000 */
[----:B------:R-:W-:Y:S01]  /*4de0*/  LEA.HI R48, R48, R25, RZ, 0x1f ;  /* 0x0000001930307211 */ /* 0x000fe200078ff8ff */
[C---:B------:R-:W-:Y:S01]  /*4df0*/  FMUL R38, R21.reuse, R86 ;  /* 0x0000005615267220 */ /* 0x040fe20000400000 */
        /* <DEDUP_REMOVED lines=22> */
[----:B------:R-:W-:Y:S01]  /*4f60*/  FMUL R13, R21, R130 ;  /* 0x00000082150d7220 */ /* 0x000fe20000400000 */
[C---:B-1----:R-:W-:Y:S01]  /*4f70*/  FMUL R46, R10.reuse, R27 ;  /* 0x0000001b0a2e7220 */ /* 0x042fe20000400000 */
[----:B------:R-:W-:Y:S01]  /*4f80*/  FMUL R45, R10, R35 ;  /* 0x000000230a2d7220 */ /* 0x000fe20000400000 */
[----:B------:R-:W-:Y:S01]  /*4f90*/  FFMA.FTZ R11, R16, R9, 0.48089820146560668945 ;  /* 0x3ef6384a100b7423 */ /* 0x000fe20000010009 */
        /* <DEDUP_REMOVED lines=30> */
[----:B------:R-:W-:Y:S01]  /*5180*/  FFMA.FTZ R10, R19, R8, 0.28857114911079406738 ;  /* 0x3e93bf99130a7423 */ /* 0x000fe20000010008 */
[----:B------:R-:W-:Y:S01]  /*5190*/  FFMA.FTZ R11, R16, R11, -0.72134751081466674805 ;  /* 0xbf38aa3b100b7423 */ /* 0x000fe2000001000b */
[----:B------:R-:W-:Y:S01]  /*51a0*/  LEA R5, R5, UR21, 0x4 ;  /* 0x0000001505057c11 */ /* 0x000fe2000f8e20ff */
[----:B0-----:R-:W-:-:S02]  /*51b0*/  IMAD R119, R156, R102, RZ ;  /* 0x000000669c777224 */ /* 0x001fc400078e02ff */
[----:B------:R-:W-:Y:S01]  /*51c0*/  FFMA.FTZ R10, R19, R10, -0.36067417263984680176 ;  /* 0xbeb8aa49130a7423 */ /* 0x000fe2000001000a */
[----:B------:R-:W-:Y:S01]  /*51d0*/  FMUL R11, R16, R11 ;  /* 0x0000000b100b7220 */ /* 0x000fe20000400000 */
[----:B------:R-:W-:Y:S01]  /*51e0*/  F2FP.BF16.F32.PACK_AB R9, R181, R12 ;  /* 0x0000000cb509723e */ /* 0x000fe200000010ff */
[----:B------:R-:W-:Y:S02]  /*51f0*/  IMAD R117, R102, 0x2, R119 ;  /* 0x0000000266757824 */ /* 0x000fe400078e0277 */
[----:B------:R-:W-:Y:S01]  /*5200*/  FFMA.FTZ R12, R19, R10, 0.48089820146560668945 ;  /* 0x3ef6384a130c7423 */ /* 0x000fe2000001000a */
[----:B------:R-:W-:Y:S01]  /*5210*/  F2FP.BF16.F32.PACK_AB R10, R126, R13 ;  /* 0x0000000d7e0a723e */ /* 0x000fe200000010ff */
[----:B------:R-:W-:Y:S01]  /*5220*/  FMUL R13, R16, R11 ;  /* 0x0000000b100d7220 */ /* 0x000fe20000400000 */
[----:B------:R-:W-:Y:S01]  /*5230*/  F2FP.BF16.F32.PACK_AB R8, R183, R66 ;  /* 0x00000042b708723e */ /* 0x000fe200000010ff */
[----:B------:R-:W-:Y:S01]  /*5240*/  FFMA.FTZ R12, R19, R12, -0.72134751081466674805 ;  /* 0xbf38aa3b130c7423 */ /* 0x000fe2000001000c */
[----:B------:R-:W-:Y:S01]  /*5250*/  F2FP.BF16.F32.PACK_AB R11, R124, R185 ;  /* 0x000000b97c0b723e */ /* 0x000fe200000010ff */
[----:B------:R-:W-:Y:S01]  /*5260*/  FFMA.FTZ R16, R16, 1.4426950216293334961, R13 ;  /* 0x3fb8aa3b10107823 */ /* 0x000fe2000001000d */
[----:B------:R-:W-:Y:S01]  /*5270*/  ISETP.GE.U32.AND P1, PT, R191, 0x7f800000, PT ;  /* 0x7f800000bf00780c */ /* 0x000fe20003f26070 */
[----:B------:R-:W-:Y:S01]  /*5280*/  FMUL R12, R19, R12 ;  /* 0x0000000c130c7220 */ /* 0x000fe20000400000 */
[----:B------:R-:W-:Y:S01]  /*5290*/  ISETP.GE.U32.AND P3, PT, R72, 0x7f800000, PT ;  /* 0x7f8000004800780c */ /* 0x000fe20003f66070 */
[----:B------:R-:W-:Y:S01]  /*52a0*/  STSM.16.M88.4 [R50], R8 ;  /* 0x0000000832007844 */ /* 0x000fe20000000200 */
[----:B------:R-:W-:Y:S01]  /*52b0*/  FADD R66, R17, R16 ;  /* 0x0000001011427221 */ /* 0x000fe20000000000 */
[----:B------:R-:W-:Y:S01]  /*52c0*/  FMUL R12, R19, R12 ;  /* 0x0000000c130c7220 */ /* 0x000fe20000400000 */
[----:B------:R-:W-:Y:S01]  /*52d0*/  F2FP.BF16.F32.PACK_AB R16, R171, R68 ;  /* 0x00000044ab10723e */ /* 0x000fe200000010ff */
[----:B------:R-:W-:Y:S01]  /*52e0*/  BAR.SYNC.DEFER_BLOCKING 0x0 ;  /* 0x0000000000007b1d */ /* 0x000fe20000010000 */
[----:B------:R-:W-:Y:S01]  /*52f0*/  F2FP.BF16.F32.PACK_AB R17, R169, R64 ;  /* 0x00000040a911723e */ /* 0x000fe200000010ff */
[----:B------:R-:W-:Y:S01]  /*5300*/  FFMA.FTZ R19, R19, 1.4426950216293334961, R12 ;  /* 0x3fb8aa3b13137823 */ /* 0x000fe2000001000c */
[----:B------:R-:W-:Y:S01]  /*5310*/  F2FP.BF16.F32.PACK_AB R21, R21, R14 ;  /* 0x0000000e1515723e */ /* 0x000fe200000010ff */
[----:B------:R-:W-:Y:S01]  /*5320*/  IMAD R121, R102, 0x2, R117 ;  /* 0x0000000266797824 */ /* 0x000fe200078e0275 */
[----:B------:R-:W-:Y:S01]  /*5330*/  F2FP.BF16.F32.PACK_AB R23, R110, R15 ;  /* 0x0000000f6e17723e */ /* 0x000fe200000010ff */
[----:B------:R-:W-:Y:S01]  /*5340*/  FADD R49, R18, R19 ;  /* 0x0000001312317221 */ /* 0x000fe20000000000 */
[----:B------:R-:W-:Y:S01]  /*5350*/  F2FP.BF16.F32.PACK_AB R18, R118, R175 ;  /* 0x000000af7612723e */ /* 0x000fe200000010ff */
[----:B------:R-:W-:Y:S01]  /*5360*/  @P1 IMAD.MOV.U32 R12, RZ, RZ, 0x7f800000 ;  /* 0x7f800000ff0c1424 */ /* 0x000fe200078e00ff */
[----:B------:R-:W-:Y:S01]  /*5370*/  F2FP.BF16.F32.PACK_AB R19, R116, R173 ;  /* 0x000000ad7413723e */ /* 0x000fe200000010ff */
[----:B------:R-:W-:Y:S01]  /*5380*/  @P3 IMAD.MOV.U32 R13, RZ, RZ, 0x7f800000 ;  /* 0x7f800000ff0d3424 */ /* 0x000fe200078e00ff */
[----:B------:R-:W-:Y:S01]  /*5390*/  F2FP.BF16.F32.PACK_AB R20, R20, R167 ;  /* 0x000000a71414723e */ /* 0x000fe200000010ff */
[----:B------:R-:W-:Y:S01]  /*53a0*/  @P1 FFMA.FTZ R66, R191, R12, +INF ;  /* 0x7f800000bf421423 */ /* 0x000fe2000001000c */
[----:B------:R-:W-:Y:S01]  /*53b0*/  F2FP.BF16.F32.PACK_AB R22, R22, R163 ;  /* 0x000000a31616723e */ /* 0x000fe200000010ff */
[----:B------:R-:W-:Y:S01]  /*53c0*/  @P3 FFMA.FTZ R49, R72, R13, +INF ;  /* 0x7f80000048313423 */ /* 0x000fe2000001000d */
[----:B------:R-:W-:Y:S01]  /*53d0*/  F2FP.BF16.F32.PACK_AB R24, R24, R27 ;  /* 0x0000001b1818723e */ /* 0x000fe200000010ff */
[----:B------:R-:W-:Y:S01]  /*53e0*/  IMAD R113, R102, 0x2, R121 ;  /* 0x0000000266717824 */ /* 0x000fe200078e0279 */
[----:B------:R-:W-:-:S02]  /*53f0*/  F2FP.BF16.F32.PACK_AB R25, R25, R62 ;  /* 0x0000003e1919723e */ /* 0x000fc400000010ff */
[----:B------:R-:W-:Y:S01]  /*5400*/  F2FP.BF16.F32.PACK_AB R26, R26, R161 ;  /* 0x000000a11a1a723e */ /* 0x000fe200000010ff */
[----:B------:R-:W-:Y:S01]  /*5410*/  IMAD R115, R102, 0x2, R113 ;  /* 0x0000000266737824 */ /* 0x000fe200078e0271 */
[----:B------:R-:W-:Y:S02]  /*5420*/  F2FP.BF16.F32.PACK_AB R27, R104, R159 ;  /* 0x0000009f681b723e */ /* 0x000fe400000010ff */
[----:B------:R-:W-:Y:S01]  /*5430*/  F2FP.BF16.F32.PACK_AB R32, R32, R35 ;  /* 0x000000232020723e */ /* 0x000fe200000010ff */
[----:B------:R-:W0:Y:S01]  /*5440*/  LDS.128 R8, [R5] ;  /* 0x0000000005087984 */ /* 0x000e220000000c00 */
[C---:B------:R-:W-:Y:S01]  /*5450*/  IMAD R111, R102.reuse, 0x2, R115 ;  /* 0x00000002666f7824 */ /* 0x040fe200078e0273 */
[----:B------:R-:W-:Y:S01]  /*5460*/  F2FP.BF16.F32.PACK_AB R33, R33, R60 ;  /* 0x0000003c2121723e */ /* 0x000fe200000010ff */
[----:B------:R-:W-:Y:S02]  /*5470*/  BAR.SYNC.DEFER_BLOCKING 0x0 ;  /* 0x0000000000007b1d */ /* 0x000fe40000010000 */
[----:B------:R-:W-:Y:S01]  /*5480*/  IMAD R109, R102, 0x2, R111 ;  /* 0x00000002666d7824 */ /* 0x000fe200078e026f */
[----:B------:R-:W-:-:S02]  /*5490*/  F2FP.BF16.F32.PACK_AB R34, R34, R157 ;  /* 0x0000009d2222723e */ /* 0x000fc400000010ff */
[----:B------:R-:W-:Y:S01]  /*54a0*/  F2FP.BF16.F32.PACK_AB R35, R58, R141 ;  /* 0x0000008d3a23723e */ /* 0x000fe200000010ff */
[----:B------:R-:W-:Y:S01]  /*54b0*/  IMAD R51, R102, 0x2, R109 ;  /* 0x0000000266337824 */ /* 0x000fe200078e026d */
[----:B------:R-:W-:Y:S02]  /*54c0*/  F2FP.BF16.F32.PACK_AB R28, R28, R61 ;  /* 0x0000003d1c1c723e */ /* 0x000fe400000010ff */
[----:B------:R-:W-:Y:S01]  /*54d0*/  F2FP.BF16.F32.PACK_AB R29, R29, R56 ;  /* 0x000000381d1d723e */ /* 0x000fe200000010ff */
[----:B------:R-:W-:Y:S01]  /*54e0*/  IMAD R55, R102, 0x2, R51 ;  /* 0x0000000266377824 */ /* 0x000fe200078e0233 */
[----:B------:R-:W-:Y:S01]  /*54f0*/  F2FP.BF16.F32.PACK_AB R30, R30, R43 ;  /* 0x0000002b1e1e723e */ /* 0x000fe200000010ff */
[----:B------:R-:W1:Y:S01]  /*5500*/  LDC.64 R60, c[0x0][0x228] ;  /* 0x00008a00ff3c7b82 */ /* 0x000e620000000a00 */
[----:B------:R-:W-:Y:S01]  /*5510*/  F2FP.BF16.F32.PACK_AB R31, R31, R42 ;  /* 0x0000002a1f1f723e */ /* 0x000fe200000010ff */
[----:B------:R-:W-:Y:S01]  /*5520*/  IMAD R107, R102, 0x2, R55 ;  /* 0x00000002666b7824 */ /* 0x000fe200078e0237 */
[----:B------:R-:W-:Y:S01]  /*5530*/  F2FP.BF16.F32.PACK_AB R38, R38, R7 ;  /* 0x000000072626723e */ /* 0x000fe200000010ff */
[----:B------:R-:W-:Y:S01]  /*5540*/  IMAD R42, R2, UR5, RZ ;  /* 0x00000005022a7c24 */ /* 0x000fe2000f8e02ff */
[----:B------:R-:W-:Y:S01]  /*5550*/  USHF.L.U32 UR5, UR4, 0x1, URZ ;  /* 0x0000000104057899 */ /* 0x000fe2000800063f */
[----:B------:R-:W-:Y:S01]  /*5560*/  IMAD R59, R102, 0x2, R107 ;  /* 0x00000002663b7824 */ /* 0x000fe200078e026b */
[----:B------:R-:W-:-:S02]  /*5570*/  F2FP.BF16.F32.PACK_AB R39, R39, R6 ;  /* 0x000000062727723e */ /* 0x000fc400000010ff */
[----:B------:R-:W-:Y:S01]  /*5580*/  FSETP.NEU.AND P1, PT, R72, RZ, PT ;  /* 0x000000ff4800720b */ /* 0x000fe20003f2d000 */
[C---:B------:R-:W-:Y:S01]  /*5590*/  IMAD R105, R102.reuse, 0x2, R59 ;  /* 0x0000000266697824 */ /* 0x040fe200078e023b */
[----:B------:R-:W-:Y:S01]  /*55a0*/  FSETP.NEU.AND P2, PT, R191, RZ, PT ;  /* 0x000000ffbf00720b */ /* 0x000fe20003f4d000 */
[----:B------:R-:W-:Y:S02]  /*55b0*/  STSM.16.M88.4 [R50], R16 ;  /* 0x0000001032007844 */ /* 0x000fe40000000200 */
[C---:B------:R-:W-:Y:S01]  /*55c0*/  IMAD R103, R102.reuse, 0x2, R105 ;  /* 0x0000000266677824 */ /* 0x040fe200078e0269 */
[----:B------:R-:W-:Y:S03]  /*55d0*/  BAR.SYNC.DEFER_BLOCKING 0x0 ;  /* 0x0000000000007b1d */ /* 0x000fe60000010000 */
[----:B------:R-:W-:-:S04]  /*55e0*/  IMAD R63, R102, 0x2, R103 ;  /* 0x00000002663f7824 */ /* 0x000fc800078e0267 */
[----:B------:R-:W-:-:S04]  /*55f0*/  IMAD R101, R102, 0x2, R63 ;  /* 0x0000000266657824 */ /* 0x000fc800078e023f */
[----:B------:R-:W-:-:S04]  /*5600*/  IMAD R78, R102, 0x2, R101 ;  /* 0x00000002664e7824 */ /* 0x000fc800078e0265 */
[----:B------:R-:W-:-:S04]  /*5610*/  IMAD R71, R102, 0x2, R78 ;  /* 0x0000000266477824 */ /* 0x000fc800078e024e */
[----:B------:R-:W-:-:S04]  /*5620*/  IMAD R73, R102, 0x2, R71 ;  /* 0x0000000266497824 */ /* 0x000fc800078e0247 */
[C---:B------:R-:W-:Y:S01]  /*5630*/  IMAD R75, R102.reuse, 0x2, R73 ;  /* 0x00000002664b7824 */ /* 0x040fe200078e0249 */
[----:B------:R-:W2:Y:S03]  /*5640*/  LDS.128 R12, [R5] ;  /* 0x00000000050c7984 */ /* 0x000ea60000000c00 */
        /* <DEDUP_REMOVED lines=8> */
[----:B------:R-:W-:Y:S03]  /*56d0*/  STSM.16.M88.4 [R50], R20 ;  /* 0x0000001432007844 */ /* 0x000fe60000000200 */
        /* <DEDUP_REMOVED lines=8> */
[----:B------:R-:W3:Y:S03]  /*5760*/  LDS.128 R16, [R5] ;  /* 0x0000000005107984 */ /* 0x000ee60000000c00 */
        /* <DEDUP_REMOVED lines=17> */
[----:B------:R-:W4:Y:S03]  /*5880*/  LDS.128 R20, [R5] ;  /* 0x0000000005147984 */ /* 0x000f260000000c00 */
        /* <DEDUP_REMOVED lines=8> */
[----:B------:R5:W-:Y:S03]  /*5910*/  STSM.16.M88.4 [R50], R32 ;  /* 0x0000002032007844 */ /* 0x000be60000000200 */
[C---:B------:R-:W-:Y:S01]  /*5920*/  IMAD R149, R102.reuse, 0x2, R139 ;  /* 0x0000000266957824 */ /* 0x040fe200078e028b */
[----:B------:R-:W-:Y:S03]  /*5930*/  BAR.SYNC.DEFER_BLOCKING 0x0 ;  /* 0x0000000000007b1d */ /* 0x000fe60000010000 */
[----:B------:R-:W-:-:S04]  /*5940*/  IMAD R141, R102, 0x2, R149 ;  /* 0x00000002668d7824 */ /* 0x000fc800078e0295 */
[----:B------:R-:W-:-:S04]  /*5950*/  IMAD R157, R102, 0x2, R141 ;  /* 0x00000002669d7824 */ /* 0x000fc800078e028d */
[----:B------:R-:W-:Y:S01]  /*5960*/  IMAD R159, R102, 0x2, R157 ;  /* 0x00000002669f7824 */ /* 0x000fe200078e029d */
[----:B-----5:R-:W-:-:S03]  /*5970*/  F2FP.BF16.F32.PACK_AB R32, R53, R54 ;  /* 0x000000363520723e */ /* 0x020fc600000010ff */
[----:B------:R-:W-:Y:S01]  /*5980*/  IMAD R163, R102, 0x2, R159 ;  /* 0x0000000266a37824 */ /* 0x000fe200078e029f */
[----:B------:R-:W-:Y:S02]  /*5990*/  F2FP.BF16.F32.PACK_AB R33, R52, R57 ;  /* 0x000000393421723e */ /* 0x000fe400000010ff */
[----:B------:R-:W-:Y:S01]  /*59a0*/  F2FP.BF16.F32.PACK_AB R34, R37, R40 ;  /* 0x000000282522723e */ /* 0x000fe200000010ff */
[----:B------:R-:W-:Y:S01]  /*59b0*/  IMAD.SHL.U32 R37, R42, 0x2, RZ ;  /* 0x000000022a257824 */ /* 0x000fe200078e00ff */
[----:B------:R-:W-:Y:S01]  /*59c0*/  F2FP.BF16.F32.PACK_AB R35, R36, R41 ;  /* 0x000000292423723e */ /* 0x000fe200000010ff */
[----:B------:R-:W-:Y:S01]  /*59d0*/  IMAD.HI R42, R42, 0x2, RZ ;  /* 0x000000022a2a7827 */ /* 0x000fe200078e02ff */
[----:B------:R-:W-:Y:S02]  /*59e0*/  F2FP.BF16.F32.PACK_AB R36, R46, R47 ;  /* 0x0000002f2e24723e */ /* 0x000fe400000010ff */
[----:B-1----:R-:W-:Y:S01]  /*59f0*/  IADD3 R156, P3, P4, R37, UR5, R60 ;  /* 0x00000005259c7c10 */ /* 0x002fe2000fc7e03c */
[----:B------:R-:W-:Y:S01]  /*5a00*/  UIMAD.WIDE UR4, UR4, 0x2, URZ ;  /* 0x00000002040478a5 */ /* 0x000fe2000f8e023f */
[----:B------:R-:W1:Y:S01]  /*5a10*/  LDS.128 R24, [R5] ;  /* 0x0000000005187984 */ /* 0x000e620000000c00 */
[----:B------:R-:W-:Y:S01]  /*5a20*/  F2FP.BF16.F32.PACK_AB R37, R44, R45 ;  /* 0x0000002d2c25723e */ /* 0x000fe200000010ff */
[----:B------:R-:W-:Y:S01]  /*5a30*/  IMAD R161, R102, 0x2, R163 ;  /* 0x0000000266a17824 */ /* 0x000fe200078e02a3 */
[----:B------:R-:W-:Y:S02]  /*5a40*/  BAR.SYNC.DEFER_BLOCKING 0x0 ;  /* 0x0000000000007b1d */ /* 0x000fe40000010000 */
[----:B------:R-:W-:Y:S01]  /*5a50*/  IADD3.X R168, R42, UR5, R61, P3, P4 ;  /* 0x000000052aa87c10 */ /* 0x000fe20009fe843d */
[----:B------:R-:W-:Y:S01]  /*5a60*/  IMAD R165, R102, 0x2, R161 ;  /* 0x0000000266a57824 */ /* 0x000fe200078e02a1 */
[----:B------:R-:W-:-:S02]  /*5a70*/  LEA R40, P3, R121, R156, 0x1 ;  /* 0x0000009c79287211 */ /* 0x000fc400078608ff */
[----:B------:R-:W-:Y:S01]  /*5a80*/  LEA R6, P4, R113, R156, 0x1 ;  /* 0x0000009c71067211 */ /* 0x000fe200078808ff */
[C---:B------:R-:W-:Y:S01]  /*5a90*/  IMAD R167, R102.reuse, 0x2, R165 ;  /* 0x0000000266a77824 */ /* 0x040fe200078e02a5 */
[-C--:B------:R-:W-:Y:S01]  /*5aa0*/  LEA.HI.X.SX32 R41, R121, R168.reuse, 0x1, P3 ;  /* 0x000000a879297211 */ /* 0x080fe200018f0eff */
[----:B------:R-:W-:Y:S01]  /*5ab0*/  ULDC UR4, c[0x0][0x27c] ;  /* 0x00009f0000047ab9 */ /* 0x000fe20000000800 */
[----:B------:R-:W-:Y:S01]  /*5ac0*/  LEA.HI.X.SX32 R7, R113, R168, 0x1, P4 ;  /* 0x000000a871077211 */ /* 0x000fe200020f0eff */
[C---:B------:R-:W-:Y:S01]  /*5ad0*/  IMAD R169, R102.reuse, 0x2, R167 ;  /* 0x0000000266a97824 */ /* 0x040fe200078e02a7 */
[-C--:B------:R-:W-:Y:S01]  /*5ae0*/  LEA R44, P5, R119, R156.reuse, 0x1 ;  /* 0x0000009c772c7211 */ /* 0x080fe200078a08ff */
[----:B------:R-:W-:Y:S01]  /*5af0*/  UIMAD UR4, UR20, UR4, URZ ;  /* 0x00000004140472a4 */ /* 0x000fe2000f8e023f */
[----:B------:R-:W-:Y:S01]  /*5b00*/  LEA R42, P6, R117, R156, 0x1 ;  /* 0x0000009c752a7211 */ /* 0x000fe200078c08ff */
[----:B------:R-:W-:Y:S01]  /*5b10*/  IMAD R166, R102, 0x2, R169 ;  /* 0x0000000266a67824 */ /* 0x000fe200078e02a9 */
[----:B------:R-:W-:Y:S01]  /*5b20*/  LEA.HI.X.SX32 R45, R119, R168, 0x1, P5 ;  /* 0x000000a8772d7211 */ /* 0x000fe200028f0eff */
[----:B------:R-:W-:Y:S01]  /*5b30*/  USHF.L.U32 UR6, UR4, 0x2, URZ ;  /* 0x0000000204067899 */ /* 0x000fe2000800063f */
[----:B------:R-:W-:Y:S01]  /*5b40*/  LEA R46, P5, R115, R156, 0x1 ;  /* 0x0000009c732e7211 */ /* 0x000fe200078a08ff */
[----:B------:R-:W-:Y:S01]  /*5b50*/  UIMAD.WIDE UR4, UR4, 0x4, URZ ;  /* 0x00000004040478a5 */ /* 0x000fe2000f8e023f */
[----:B------:R-:W-:-:S02]  /*5b60*/  LEA.HI.X.SX32 R43, R117, R168, 0x1, P6 ;  /* 0x000000a8752b7211 */ /* 0x000fc400030f0eff */
[----:B------:R-:W-:Y:S02]  /*5b70*/  LEA.HI.X.SX32 R47, R115, R168, 0x1, P5 ;  /* 0x000000a8732f7211 */ /* 0x000fe400028f0eff */
[C---:B------:R-:W-:Y:S01]  /*5b80*/  LEA R52, P5, R55.reuse, R156, 0x1 ;  /* 0x0000009c37347211 */ /* 0x040fe200078a08ff */
[----:B------:R-:W-:Y:S03]  /*5b90*/  STSM.16.M88.4 [R50], R28 ;  /* 0x0000001c32007844 */ /* 0x000fe60000000200 */
[----:B------:R-:W-:Y:S01]  /*5ba0*/  LEA.HI.X.SX32 R53, R55, R168, 0x1, P5 ;  /* 0x000000a837357211 */ /* 0x000fe200028f0eff */
[----:B------:R-:W-:Y:S01]  /*5bb0*/  BAR.SYNC.DEFER_BLOCKING 0x0 ;  /* 0x0000000000007b1d */ /* 0x000fe20000010000 */
[----:B------:R-:W-:-:S04]  /*5bc0*/  LEA R60, P5, R103, R156, 0x1 ;  /* 0x0000009c673c7211 */ /* 0x000fc800078a08ff */
[----:B------:R-:W-:Y:S02]  /*5bd0*/  LEA.HI.X.SX32 R61, R103, R168, 0x1, P5 ;  /* 0x000000a8673d7211 */ /* 0x000fe400028f0eff */
[----:B------:R-:W-:-:S04]  /*5be0*/  LEA R70, P5, R71, R156, 0x1 ;  /* 0x0000009c47467211 */ /* 0x000fc800078a08ff */
[----:B------:R-:W-:Y:S01]  /*5bf0*/  LEA.HI.X.SX32 R71, R71, R168, 0x1, P5 ;  /* 0x000000a847477211 */ /* 0x000fe200028f0eff */
[----:B------:R-:W5:Y:S01]  /*5c00*/  LDS.128 R28, [R5] ;  /* 0x00000000051c7984 */ /* 0x000f620000000c00 */
[----:B------:R-:W-:Y:S06]  /*5c10*/  BAR.SYNC.DEFER_BLOCKING 0x0 ;  /* 0x0000000000007b1d */ /* 0x000fec0000010000 */
[----:B------:R-:W-:Y:S02]  /*5c20*/  STSM.16.M88.4 [R50], R32 ;  /* 0x0000002032007844 */ /* 0x000fe40000000200 */
[----:B------:R-:W-:Y:S06]  /*5c30*/  BAR.SYNC.DEFER_BLOCKING 0x0 ;  /* 0x0000000000007b1d */ /* 0x000fec0000010000 */
[----:B------:R-:W5:Y:S02]  /*5c40*/  LDS.128 R32, [R5] ;  /* 0x0000000005207984 */ /* 0x000f640000000c00 */
[----:B------:R-:W-:Y:S06]  /*5c50*/  BAR.SYNC.DEFER_BLOCKING 0x0 ;  /* 0x0000000000007b1d */ /* 0x000fec0000010000 */
[----:B------:R0:W-:Y:S02]  /*5c60*/  STSM.16.M88.4 [R50], R36 ;  /* 0x0000002432007844 */ /* 0x0001e40000000200 */
[----:B------:R-:W-:Y:S01]  /*5c70*/  BAR.SYNC.DEFER_BLOCKING 0x0 ;  /* 0x0000000000007b1d */ /* 0x000fe20000010000 */
[----:B0-----:R-:W-:-:S02]  /*5c80*/  LEA R38, P3, R109, R156, 0x1 ;  /* 0x0000009c6d267211 */ /* 0x001fc400078608ff */
[----:B------:R-:W-:Y:S02]  /*5c90*/  LEA R50, P4, R51, R156, 0x1 ;  /* 0x0000009c33327211 */ /* 0x000fe400078808ff */
[----:B------:R-:W-:Y:S02]  /*5ca0*/  LEA.HI.X.SX32 R39, R109, R168, 0x1, P3 ;  /* 0x000000a86d277211 */ /* 0x000fe400018f0eff */
[----:B------:R-:W-:Y:S02]  /*5cb0*/  LEA R56, P3, R59, R156, 0x1 ;  /* 0x0000009c3b387211 */ /* 0x000fe400078608ff */
[-C--:B------:R-:W-:Y:S02]  /*5cc0*/  LEA.HI.X.SX32 R51, R51, R168.reuse, 0x1, P4 ;  /* 0x000000a833337211 */ /* 0x080fe400020f0eff */
[----:B------:R-:W-:Y:S02]  /*5cd0*/  LEA.HI.X.SX32 R57, R59, R168, 0x1, P3 ;  /* 0x000000a83b397211 */ /* 0x000fe400018f0eff */
[-C--:B------:R-:W-:Y:S01]  /*5ce0*/  LEA R64, P3, R101, R156.reuse, 0x1 ;  /* 0x0000009c65407211 */ /* 0x080fe200078608ff */
[----:B------:R-:W-:Y:S01]  /*5cf0*/  STG.E.U16 desc[UR44][R44.64], R8 ;  /* 0x000000082c007986 */ /* 0x000fe2000c10152c */
[----:B------:R-:W-:-:S02]  /*5d00*/  LEA R58, P4, R105, R156, 0x1 ;  /* 0x0000009c693a7211 */ /* 0x000fc400078808ff */
[----:B------:R-:W-:Y:S01]  /*5d10*/  LEA.HI.X.SX32 R65, R101, R168, 0x1, P3 ;  /* 0x000000a865417211 */ /* 0x000fe200018f0eff */
[----:B------:R-:W-:Y:S01]  /*5d20*/  STG.E.U16 desc[UR44][R42.64], R9 ;  /* 0x000000092a007986 */ /* 0x000fe2000c10152c */
[-C--:B------:R-:W-:Y:S02]  /*5d30*/  LEA R74, P3, R75, R156.reuse, 0x1 ;  /* 0x0000009c4b4a7211 */ /* 0x080fe400078608ff */
[----:B------:R-:W-:Y:S01]  /*5d40*/  LEA R36, P6, R111, R156, 0x1 ;  /* 0x0000009c6f247211 */ /* 0x000fe200078c08ff */
[----:B------:R0:W-:Y:S01]  /*5d50*/  STG.E.U16 desc[UR44][R40.64], R10 ;  /* 0x0000000a28007986 */ /* 0x0001e2000c10152c */
[----:B------:R-:W-:Y:S02]  /*5d60*/  LEA.HI.X.SX32 R75, R75, R168, 0x1, P3 ;  /* 0x000000a84b4b7211 */ /* 0x000fe400018f0eff */
[----:B------:R-:W-:Y:S01]  /*5d70*/  LEA R82, P3, R83, R156, 0x1 ;  /* 0x0000009c53527211 */ /* 0x000fe200078608ff */
[----:B------:R3:W-:Y:S01]  /*5d80*/  STG.E.U16 desc[UR44][R6.64], R11 ;  /* 0x0000000b06007986 */ /* 0x0007e2000c10152c */
[----:B------:R-:W-:-:S02]  /*5d90*/  LEA.HI.X.SX32 R59, R105, R168, 0x1, P4 ;  /* 0x000000a8693b7211 */ /* 0x000fc400020f0eff */
[----:B------:R-:W-:Y:S02]  /*5da0*/  LEA.HI.X.SX32 R83, R83, R168, 0x1, P3 ;  /* 0x000000a853537211 */ /* 0x000fe400018f0eff */
[----:B------:R-:W-:Y:S02]  /*5db0*/  LEA R104, P3, R99, R156, 0x1 ;  /* 0x0000009c63687211 */ /* 0x000fe400078608ff */
[-C--:B------:R-:W-:Y:S02]  /*5dc0*/  LEA.HI.X.SX32 R37, R111, R168.reuse, 0x1, P6 ;  /* 0x000000a86f257211 */ /* 0x080fe400030f0eff */
[----:B------:R-:W-:Y:S02]  /*5dd0*/  LEA.HI.X.SX32 R105, R99, R168, 0x1, P3 ;  /* 0x000000a863697211 */ /* 0x000fe400018f0eff */
[-C--:B------:R-:W-:Y:S02]  /*5de0*/  LEA R54, P6, R107, R156.reuse, 0x1 ;  /* 0x0000009c6b367211 */ /* 0x080fe400078c08ff */
[----:B------:R-:W-:-:S02]  /*5df0*/  LEA R110, P3, R95, R156, 0x1 ;  /* 0x0000009c5f6e7211 */ /* 0x000fc400078608ff */
[-C--:B------:R-:W-:Y:S02]  /*5e00*/  LEA.HI.X.SX32 R55, R107, R168.reuse, 0x1, P6 ;  /* 0x000000a86b377211 */ /* 0x080fe400030f0eff */
[----:B------:R-:W-:Y:S02]  /*5e10*/  LEA.HI.X.SX32 R111, R95, R168, 0x1, P3 ;  /* 0x000000a85f6f7211 */ /* 0x000fe400018f0eff */
[-C--:B------:R-:W-:Y:S02]  /*5e20*/  LEA R62, P6, R63, R156.reuse, 0x1 ;  /* 0x0000009c3f3e7211 */ /* 0x080fe400078c08ff */
[-C--:B------:R-:W-:Y:S02]  /*5e30*/  LEA R114, P3, R91, R156.reuse, 0x1 ;  /* 0x0000009c5b727211 */ /* 0x080fe400078608ff */
[----:B------:R-:W-:Y:S02]  /*5e40*/  LEA R68, P4, R78, R156, 0x1 ;  /* 0x0000009c4e447211 */ /* 0x000fe400078808ff */
[----:B------:R-:W-:-:S02]  /*5e50*/  LEA.HI.X.SX32 R63, R63, R168, 0x1, P6 ;  /* 0x000000a83f3f7211 */ /* 0x000fc400030f0eff */
[----:B------:R-:W-:Y:S02]  /*5e60*/  LEA.HI.X.SX32 R115, R91, R168, 0x1, P3 ;  /* 0x000000a85b737211 */ /* 0x000fe400018f0eff */
[-C--:B------:R-:W-:Y:S02]  /*5e70*/  LEA R72, P6, R73, R156.reuse, 0x1 ;  /* 0x0000009c49487211 */ /* 0x080fe400078c08ff */
[----:B------:R-:W-:Y:S02]  /*5e80*/  LEA R118, P3, R67, R156, 0x1 ;  /* 0x0000009c43767211 */ /* 0x000fe400078608ff */
[----:B------:R-:W-:Y:S02]  /*5e90*/  LEA.HI.X.SX32 R69, R78, R168, 0x1, P4 ;  /* 0x000000a84e457211 */ /* 0x000fe400020f0eff */
[----:B------:R-:W-:Y:S02]  /*5ea0*/  LEA R76, P4, R77, R156, 0x1 ;  /* 0x0000009c4d4c7211 */ /* 0x000fe400078808ff */
[----:B0-----:R-:W-:-:S02]  /*5eb0*/  PRMT R41, R8, 0x7632, R41 ;  /* 0x0000763208297816 */ /* 0x001fc40000000029 */
[----:B------:R-:W-:Y:S02]  /*5ec0*/  PRMT R43, R9, 0x7632, R43 ;  /* 0x00007632092b7816 */ /* 0x000fe4000000002b */
[----:B------:R-:W-:Y:S01]  /*5ed0*/  LEA R78, P5, R79, R156, 0x1 ;  /* 0x0000009c4f4e7211 */ /* 0x000fe200078a08ff */
[----:B------:R-:W-:Y:S01]  /*5ee0*/  STG.E.U16 desc[UR44][R46.64], R41 ;  /* 0x000000292e007986 */ /* 0x000fe2000c10152c */
[-C--:B------:R-:W-:Y:S02]  /*5ef0*/  LEA.HI.X.SX32 R73, R73, R168.reuse, 0x1, P6 ;  /* 0x000000a849497211 */ /* 0x080fe400030f0eff */
[----:B------:R-:W-:Y:S01]  /*5f00*/  LEA.HI.X.SX32 R119, R67, R168, 0x1, P3 ;  /* 0x000000a843777211 */ /* 0x000fe200018f0eff */
[----:B------:R-:W-:Y:S01]  /*5f10*/  STG.E.U16 desc[UR44][R36.64], R43 ;  /* 0x0000002b24007986 */ /* 0x000fe2000c10152c */
[----:B------:R-:W-:Y:S02]  /*5f20*/  PRMT R45, R10, 0x7632, R45 ;  /* 0x000076320a2d7816 */ /* 0x000fe4000000002d */
[----:B------:R-:W-:-:S02]  /*5f30*/  LEA R80, P6, R81, R156, 0x1 ;  /* 0x0000009c51507211 */ /* 0x000fc400078c08ff */
[----:B------:R-:W-:Y:S01]  /*5f40*/  PRMT R67, R11, 0x7632, R67 ;  /* 0x000076320b437816 */ /* 0x000fe20000000043 */
[----:B------:R-:W-:Y:S01]  /*5f50*/  STG.E.U16 desc[UR44][R38.64], R45 ;  /* 0x0000002d26007986 */ /* 0x000fe2000c10152c */
[----:B------:R-:W-:Y:S02]  /*5f60*/  LEA.HI.X.SX32 R77, R77, R168, 0x1, P4 ;  /* 0x000000a84d4d7211 */ /* 0x000fe400020f0eff */
[----:B------:R-:W-:Y:S01]  /*5f70*/  LEA R84, P4, R85, R156, 0x1 ;  /* 0x0000009c55547211 */ /* 0x000fe200078808ff */
[----:B------:R-:W-:Y:S01]  /*5f80*/  STG.E.U16 desc[UR44][R50.64], R67 ;  /* 0x0000004332007986 */ /* 0x000fe2000c10152c */
[----:B------:R-:W-:Y:S02]  /*5f90*/  LEA.HI.X.SX32 R79, R79, R168, 0x1, P5 ;  /* 0x000000a84f4f7211 */ /* 0x000fe400028f0eff */
[----:B------:R-:W-:Y:S01]  /*5fa0*/  LEA R86, P5, R87, R156, 0x1 ;  /* 0x0000009c57567211 */ /* 0x000fe200078a08ff */
[----:B--2---:R-:W-:Y:S01]  /*5fb0*/  STG.E.U16 desc[UR44][R52.64], R12 ;  /* 0x0000000c34007986 */ /* 0x004fe2000c10152c */
[----:B------:R-:W-:-:S02]  /*5fc0*/  LEA.HI.X.SX32 R81, R81, R168, 0x1, P6 ;  /* 0x000000a851517211 */ /* 0x000fc400030f0eff */
[----:B------:R-:W-:Y:S01]  /*5fd0*/  LEA R102, P6, R100, R156, 0x1 ;  /* 0x0000009c64667211 */ /* 0x000fe200078c08ff */
[----:B------:R0:W-:Y:S01]  /*5fe0*/  STG.E.U16 desc[UR44][R54.64], R13 ;  /* 0x0000000d36007986 */ /* 0x0001e2000c10152c */
[----:B---3--:R-:W-:Y:S02]  /*5ff0*/  PRMT R7, R12, 0x7632, R7 ;  /* 0x000076320c077816 */ /* 0x008fe40000000007 */
[----:B------:R-:W-:Y:S01]  /*6000*/  LEA.HI.X.SX32 R85, R85, R168, 0x1, P4 ;  /* 0x000000a855557211 */ /* 0x000fe200020f0eff */
[----:B------:R-:W-:Y:S01]  /*6010*/  STG.E.U16 desc[UR44][R56.64], R14 ;  /* 0x0000000e38007986 */ /* 0x000fe2000c10152c */
[----:B------:R-:W-:Y:S02]  /*6020*/  PRMT R8, R13, 0x7632, R8 ;  /* 0x000076320d087816 */ /* 0x000fe40000000008 */
[----:B------:R-:W-:Y:S01]  /*6030*/  LEA R106, P4, R98, R156, 0x1 ;  /* 0x0000009c626a7211 */ /* 0x000fe200078808ff */
[----:B------:R-:W-:Y:S01]  /*6040*/  STG.E.U16 desc[UR44][R58.64], R15 ;  /* 0x0000000f3a007986 */ /* 0x000fe2000c10152c */
[----:B------:R-:W-:-:S02]  /*6050*/  PRMT R9, R14, 0x7632, R9 ;  /* 0x000076320e097816 */ /* 0x000fc40000000009 */
[----:B------:R-:W-:Y:S01]  /*6060*/  LEA.HI.X.SX32 R87, R87, R168, 0x1, P5 ;  /* 0x000000a857577211 */ /* 0x000fe200028f0eff */
[----:B------:R-:W-:Y:S01]  /*6070*/  STG.E.U16 desc[UR44][R60.64], R7 ;  /* 0x000000073c007986 */ /* 0x000fe2000c10152c */
[----:B------:R-:W-:Y:S01]  /*6080*/  PRMT R6, R15, 0x7632, R6 ;  /* 0x000076320f067816 */ /* 0x000fe20000000006 */
[----:B0-----:R-:W0:Y:S01]  /*6090*/  LDC.64 R12, c[0x0][0x230] ;  /* 0x00008c00ff0c7b82 */ /* 0x001e220000000a00 */
[----:B------:R-:W-:Y:S01]  /*60a0*/  LEA R108, P5, R97, R156, 0x1 ;  /* 0x0000009c616c7211 */ /* 0x000fe200078a08ff */
[----:B------:R-:W-:Y:S01]  /*60b0*/  STG.E.U16 desc[UR44][R62.64], R8 ;  /* 0x000000083e007986 */ /* 0x000fe2000c10152c */
[----:B------:R-:W-:Y:S02]  /*60c0*/  LEA.HI.X.SX32 R103, R100, R168, 0x1, P6 ;  /* 0x000000a864677211 */ /* 0x000fe400030f0eff */
[----:B------:R-:W-:Y:S01]  /*60d0*/  LEA R100, P6, R96, R156, 0x1 ;  /* 0x0000009c60647211 */ /* 0x000fe200078c08ff */
[----:B------:R-:W-:Y:S01]  /*60e0*/  STG.E.U16 desc[UR44][R64.64], R9 ;  /* 0x0000000940007986 */ /* 0x000fe2000c10152c */
[----:B------:R-:W-:-:S02]  /*60f0*/  LEA.HI.X.SX32 R107, R98, R168, 0x1, P4 ;  /* 0x000000a8626b7211 */ /* 0x000fc400020f0eff */
[----:B------:R-:W-:Y:S01]  /*6100*/  LEA R98, P4, R94, R156, 0x1 ;  /* 0x0000009c5e627211 */ /* 0x000fe200078808ff */
[----:B------:R2:W-:Y:S01]  /*6110*/  STG.E.U16 desc[UR44][R68.64], R6 ;  /* 0x0000000644007986 */ /* 0x0005e2000c10152c */
[----:B------:R-:W-:Y:S02]  /*6120*/  LEA.HI.X.SX32 R109, R97, R168, 0x1, P5 ;  /* 0x000000a8616d7211 */ /* 0x000fe400028f0eff */
[----:B------:R-:W-:Y:S01]  /*6130*/  PRMT R39, R16, 0x7632, R39 ;  /* 0x0000763210277816 */ /* 0x000fe20000000027 */
[----:B------:R-:W3:Y:S01]  /*6140*/  LDS.128 R8, [R5] ;  /* 0x0000000005087984 */ /* 0x000ee20000000c00 */
[----:B------:R-:W-:Y:S02]  /*6150*/  LEA R112, P5, R92, R156, 0x1 ;  /* 0x0000009c5c707211 */ /* 0x000fe400078a08ff */
[----:B------:R-:W-:Y:S01]  /*6160*/  LEA.HI.X.SX32 R101, R96, R168, 0x1, P6 ;  /* 0x000000a860657211 */ /* 0x000fe200030f0eff */
[----:B------:R-:W-:Y:S01]  /*6170*/  STG.E.U16 desc[UR44][R70.64], R16 ;  /* 0x0000001046007986 */ /* 0x000fe2000c10152c */
[----:B------:R-:W-:-:S02]  /*6180*/  PRMT R40, R17, 0x7632, R40 ;  /* 0x0000763211287816 */ /* 0x000fc40000000028 */
[----:B------:R-:W-:Y:S01]  /*6190*/  LEA R96, P6, R93, R156, 0x1 ;  /* 0x0000009c5d607211 */ /* 0x000fe200078c08ff */
[----:B------:R-:W-:Y:S01]  /*61a0*/  STG.E.U16 desc[UR44][R72.64], R17 ;  /* 0x0000001148007986 */ /* 0x000fe2000c10152c */
[----:B------:R-:W-:Y:S02]  /*61b0*/  PRMT R41, R18, 0x7632, R41 ;  /* 0x0000763212297816 */ /* 0x000fe40000000029 */
[----:B------:R-:W-:Y:S01]  /*61c0*/  LEA.HI.X.SX32 R99, R94, R168, 0x1, P4 ;  /* 0x000000a85e637211 */ /* 0x000fe200020f0eff */
[----:B------:R-:W-:Y:S01]  /*61d0*/  STG.E.U16 desc[UR44][R74.64], R18 ;  /* 0x000000124a007986 */ /* 0x000fe2000c10152c */
[----:B------:R-:W-:Y:S02]  /*61e0*/  PRMT R42, R19, 0x7632, R42 ;  /* 0x00007632132a7816 */ /* 0x000fe4000000002a */
[----:B------:R-:W-:Y:S01]  /*61f0*/  LEA R94, P4, R90, R156, 0x1 ;  /* 0x0000009c5a5e7211 */ /* 0x000fe200078808ff */
[----:B------:R-:W-:Y:S01]  /*6200*/  STG.E.U16 desc[UR44][R76.64], R19 ;  /* 0x000000134c007986 */ /* 0x000fe2000c10152c */
[----:B------:R-:W-:-:S02]  /*6210*/  LEA.HI.X.SX32 R113, R92, R168, 0x1, P5 ;  /* 0x000000a85c717211 */ /* 0x000fc400028f0eff */
[----:B------:R-:W-:Y:S01]  /*6220*/  LEA R92, P5, R89, R156, 0x1 ;  /* 0x0000009c595c7211 */ /* 0x000fe200078a08ff */
[----:B------:R-:W-:Y:S01]  /*6230*/  STG.E.U16 desc[UR44][R78.64], R39 ;  /* 0x000000274e007986 */ /* 0x000fe2000c10152c */
[----:B------:R-:W-:Y:S02]  /*6240*/  LEA.HI.X.SX32 R97, R93, R168, 0x1, P6 ;  /* 0x000000a85d617211 */ /* 0x000fe400030f0eff */
[----:B------:R-:W-:Y:S01]  /*6250*/  LEA R116, P6, R88, R156, 0x1 ;  /* 0x0000009c58747211 */ /* 0x000fe200078c08ff */
[----:B------:R-:W-:Y:S01]  /*6260*/  STG.E.U16 desc[UR44][R80.64], R40 ;  /* 0x0000002850007986 */ /* 0x000fe2000c10152c */
[----:B------:R-:W-:Y:S02]  /*6270*/  LEA.HI.X.SX32 R95, R90, R168, 0x1, P4 ;  /* 0x000000a85a5f7211 */ /* 0x000fe400020f0eff */
[----:B----4-:R-:W-:Y:S01]  /*6280*/  PRMT R54, R20, 0x7632, R54 ;  /* 0x0000763214367816 */ /* 0x010fe20000000036 */
[----:B------:R-:W-:Y:S01]  /*6290*/  STG.E.U16 desc[UR44][R82.64], R41 ;  /* 0x0000002952007986 */ /* 0x000fe2000c10152c */
[----:B------:R-:W-:-:S02]  /*62a0*/  LEA R90, P4, R123, R156, 0x1 ;  /* 0x0000009c7b5a7211 */ /* 0x000fc400078808ff */
[----:B------:R-:W-:Y:S01]  /*62b0*/  PRMT R50, R21, 0x7632, R50 ;  /* 0x0000763215327816 */ /* 0x000fe20000000032 */
[----:B------:R-:W-:Y:S01]  /*62c0*/  STG.E.U16 desc[UR44][R84.64], R42 ;  /* 0x0000002a54007986 */ /* 0x000fe2000c10152c */
[----:B------:R-:W-:Y:S02]  /*62d0*/  LEA.HI.X.SX32 R93, R89, R168, 0x1, P5 ;  /* 0x000000a8595d7211 */ /* 0x000fe400028f0eff */
[----:B------:R-:W-:Y:S01]  /*62e0*/  PRMT R55, R22, 0x7632, R55 ;  /* 0x0000763216377816 */ /* 0x000fe20000000037 */
[----:B------:R-:W-:Y:S01]  /*62f0*/  STG.E.U16 desc[UR44][R86.64], R20 ;  /* 0x0000001456007986 */ /* 0x000fe2000c10152c */
[----:B------:R-:W-:Y:S02]  /*6300*/  LEA R122, P5, R127, R156, 0x1 ;  /* 0x0000009c7f7a7211 */ /* 0x000fe400078a08ff */
[----:B------:R-:W-:Y:S01]  /*6310*/  LEA.HI.X.SX32 R117, R88, R168, 0x1, P6 ;  /* 0x000000a858757211 */ /* 0x000fe200030f0eff */
[----:B------:R-:W-:Y:S01]  /*6320*/  STG.E.U16 desc[UR44][R102.64], R21 ;  /* 0x0000001566007986 */ /* 0x000fe2000c10152c */
[----:B--2---:R-:W-:-:S02]  /*6330*/  PRMT R6, R23, 0x7632, R6 ;  /* 0x0000763217067816 */ /* 0x004fc40000000006 */
[-C--:B------:R-:W-:Y:S01]  /*6340*/  LEA R88, P6, R125, R156.reuse, 0x1 ;  /* 0x0000009c7d587211 */ /* 0x080fe200078c08ff */
[----:B------:R-:W-:Y:S01]  /*6350*/  STG.E.U16 desc[UR44][R104.64], R22 ;  /* 0x0000001668007986 */ /* 0x000fe2000c10152c */
[----:B------:R-:W-:Y:S02]  /*6360*/  LEA R120, P3, R131, R156, 0x1 ;  /* 0x0000009c83787211 */ /* 0x000fe400078608ff */
[----:B------:R-:W-:Y:S01]  /*6370*/  LEA.HI.X.SX32 R91, R123, R168, 0x1, P4 ;  /* 0x000000a87b5b7211 */ /* 0x000fe200020f0eff */
[----:B------:R-:W-:Y:S01]  /*6380*/  STG.E.U16 desc[UR44][R106.64], R23 ;  /* 0x000000176a007986 */ /* 0x000fe2000c10152c */
[----:B------:R-:W-:Y:S02]  /*6390*/  LEA R124, P4, R129, R156, 0x1 ;  /* 0x0000009c817c7211 */ /* 0x000fe400078808ff */
[----:B------:R-:W-:Y:S01]  /*63a0*/  LEA.HI.X.SX32 R123, R127, R168, 0x1, P5 ;  /* 0x000000a87f7b7211 */ /* 0x000fe200028f0eff */
[----:B------:R-:W-:Y:S01]  /*63b0*/  STG.E.U16 desc[UR44][R108.64], R54 ;  /* 0x000000366c007986 */ /* 0x000fe2000c10152c */
[----:B------:R-:W-:-:S02]  /*63c0*/  LEA R126, P5, R133, R156, 0x1 ;  /* 0x0000009c857e7211 */ /* 0x000fc400078a08ff */
[----:B------:R-:W-:Y:S01]  /*63d0*/  LEA.HI.X.SX32 R89, R125, R168, 0x1, P6 ;  /* 0x000000a87d597211 */ /* 0x000fe200030f0eff */
[----:B------:R-:W-:Y:S01]  /*63e0*/  STG.E.U16 desc[UR44][R100.64], R50 ;  /* 0x0000003264007986 */ /* 0x000fe2000c10152c */
[----:B-1----:R-:W-:Y:S02]  /*63f0*/  PRMT R46, R24, 0x7632, R46 ;  /* 0x00007632182e7816 */ /* 0x002fe4000000002e */
[----:B------:R-:W-:Y:S01]  /*6400*/  LEA R128, P6, R151, R156, 0x1 ;  /* 0x0000009c97807211 */ /* 0x000fe200078c08ff */
[----:B------:R-:W-:Y:S01]  /*6410*/  STG.E.U16 desc[UR44][R110.64], R55 ;  /* 0x000000376e007986 */ /* 0x000fe2000c10152c */
[----:B------:R-:W-:Y:S02]  /*6420*/  LEA.HI.X.SX32 R121, R131, R168, 0x1, P3 ;  /* 0x000000a883797211 */ /* 0x000fe400018f0eff */
[----:B------:R-:W-:Y:S01]  /*6430*/  PRMT R58, R25, 0x7632, R58 ;  /* 0x00007632193a7816 */ /* 0x000fe2000000003a */
[----:B------:R1:W-:Y:S01]  /*6440*/  STG.E.U16 desc[UR44][R98.64], R6 ;  /* 0x0000000662007986 */ /* 0x0003e2000c10152c */
[----:B------:R-:W-:-:S02]  /*6450*/  LEA R130, P3, R155, R156, 0x1 ;  /* 0x0000009c9b827211 */ /* 0x000fc400078608ff */
[----:B------:R-:W-:Y:S01]  /*6460*/  LEA.HI.X.SX32 R125, R129, R168, 0x1, P4 ;  /* 0x000000a8817d7211 */ /* 0x000fe200020f0eff */
[----:B------:R-:W-:Y:S01]  /*6470*/  STG.E.U16 desc[UR44][R112.64], R24 ;  /* 0x0000001870007986 */ /* 0x000fe2000c10152c */
[----:B------:R-:W-:Y:S02]  /*6480*/  PRMT R59, R26, 0x7632, R59 ;  /* 0x000076321a3b7816 */ /* 0x000fe4000000003b */
[----:B------:R-:W-:Y:S01]  /*6490*/  LEA R132, P4, R153, R156, 0x1 ;  /* 0x0000009c99847211 */ /* 0x000fe200078808ff */
[----:B------:R-:W-:Y:S01]  /*64a0*/  STG.E.U16 desc[UR44][R96.64], R25 ;  /* 0x0000001960007986 */ /* 0x000fe2000c10152c */
[----:B------:R-:W-:Y:S02]  /*64b0*/  PRMT R45, R27, 0x7632, R45 ;  /* 0x000076321b2d7816 */ /* 0x000fe4000000002d */
[----:B------:R-:W-:Y:S01]  /*64c0*/  LEA.HI.X.SX32 R127, R133, R168, 0x1, P5 ;  /* 0x000000a8857f7211 */ /* 0x000fe200028f0eff */
[----:B------:R-:W-:Y:S01]  /*64d0*/  STG.E.U16 desc[UR44][R114.64], R26 ;  /* 0x0000001a72007986 */ /* 0x000fe2000c10152c */
[----:B------:R-:W-:-:S02]  /*64e0*/  LEA R142, P5, R143, R156, 0x1 ;  /* 0x0000009c8f8e7211 */ /* 0x000fc400078a08ff */
[----:B------:R-:W-:Y:S01]  /*64f0*/  LEA.HI.X.SX32 R129, R151, R168, 0x1, P6 ;  /* 0x000000a897817211 */ /* 0x000fe200030f0eff */
        /* <DEDUP_REMOVED lines=8> */
[----:B-----5:R-:W-:Y:S01]  /*6580*/  PRMT R63, R28, 0x7632, R63 ;  /* 0x000076321c3f7816 */ /* 0x020fe2000000003f */
[----:B------:R-:W-:Y:S01]  /*6590*/  STG.E.U16 desc[UR44][R118.64], R59 ;  /* 0x0000003b76007986 */ /* 0x000fe2000c10152c */
[----:B------:R-:W-:Y:S02]  /*65a0*/  LEA.HI.X.SX32 R143, R143, R168, 0x1, P5 ;  /* 0x000000a88f8f7211 */ /* 0x000fe400028f0eff */
[----:B------:R-:W-:Y:S01]  /*65b0*/  PRMT R64, R29, 0x7632, R64 ;  /* 0x000076321d407816 */ /* 0x000fe20000000040 */
[----:B------:R-:W-:Y:S01]  /*65c0*/  STG.E.U16 desc[UR44][R90.64], R45 ;  /* 0x0000002d5a007986 */ /* 0x000fe2000c10152c */
[----:B------:R-:W-:Y:S02]  /*65d0*/  LEA R146, P5, R147, R156, 0x1 ;  /* 0x0000009c93927211 */ /* 0x000fe400078a08ff */
[----:B------:R-:W-:Y:S01]  /*65e0*/  LEA.HI.X.SX32 R135, R135, R168, 0x1, P6 ;  /* 0x000000a887877211 */ /* 0x000fe200030f0eff */
[----:B------:R-:W-:Y:S01]  /*65f0*/  STG.E.U16 desc[UR44][R122.64], R28 ;  /* 0x0000001c7a007986 */ /* 0x000fe2000c10152c */
[----:B------:R-:W-:-:S02]  /*6600*/  PRMT R65, R30, 0x7632, R65 ;  /* 0x000076321e417816 */ /* 0x000fc40000000041 */
[----:B------:R-:W-:Y:S01]  /*6610*/  LEA R138, P6, R139, R156, 0x1 ;  /* 0x0000009c8b8a7211 */ /* 0x000fe200078c08ff */
[----:B------:R-:W-:Y:S01]  /*6620*/  STG.E.U16 desc[UR44][R88.64], R29 ;  /* 0x0000001d58007986 */ /* 0x000fe2000c10152c */
[----:B------:R-:W-:Y:S02]  /*6630*/  LEA.HI.X.SX32 R145, R145, R168, 0x1, P3 ;  /* 0x000000a891917211 */ /* 0x000fe400018f0eff */
[----:B-1----:R-:W-:Y:S01]  /*6640*/  PRMT R6, R31, 0x7632, R6 ;  /* 0x000076321f067816 */ /* 0x002fe20000000006 */
[----:B------:R-:W-:Y:S01]  /*6650*/  STG.E.U16 desc[UR44][R120.64], R30 ;  /* 0x0000001e78007986 */ /* 0x000fe2000c10152c */
[----:B------:R-:W-:Y:S02]  /*6660*/  LEA R148, P3, R149, R156, 0x1 ;  /* 0x0000009c95947211 */ /* 0x000fe400078608ff */
        /* <DEDUP_REMOVED lines=11> */
[----:B------:R-:W-:-:S02]  /*6720*/  PRMT R73, R32, 0x7632, R73 ;  /* 0x0000763220497816 */ /* 0x000fc40000000049 */
[----:B------:R-:W-:Y:S01]  /*6730*/  LEA R158, P3, R163, R156, 0x1 ;  /* 0x0000009ca39e7211 */ /* 0x000fe200078608ff */
[----:B------:R1:W-:Y:S01]  /*6740*/  STG.E.U16 desc[UR44][R132.64], R6 ;  /* 0x0000000684007986 */ /* 0x0003e2000c10152c */
[----:B------:R-:W-:Y:S02]  /*6750*/  LEA.HI.X.SX32 R141, R141, R168, 0x1, P4 ;  /* 0x000000a88d8d7211 */ /* 0x000fe400020f0eff */
[----:B------:R-:W-:Y:S01]  /*6760*/  PRMT R69, R33, 0x7632, R69 ;  /* 0x0000763221457816 */ /* 0x000fe20000000045 */
[----:B------:R2:W-:Y:S01]  /*6770*/  STG.E.U16 desc[UR44][R142.64], R32 ;  /* 0x000000208e007986 */ /* 0x0005e2000c10152c */
[----:B------:R-:W-:Y:S02]  /*6780*/  LEA R154, P4, R161, R156, 0x1 ;  /* 0x0000009ca19a7211 */ /* 0x000fe400078808ff */
[----:B------:R-:W-:Y:S01]  /*6790*/  PRMT R74, R34, 0x7632, R74 ;  /* 0x00007632224a7816 */ /* 0x000fe2000000004a */
[----:B------:R2:W-:Y:S01]  /*67a0*/  STG.E.U16 desc[UR44][R134.64], R33 ;  /* 0x0000002186007986 */ /* 0x0005e2000c10152c */
[----:B------:R-:W-:-:S02]  /*67b0*/  LEA.HI.X.SX32 R151, R157, R168, 0x1, P5 ;  /* 0x000000a89d977211 */ /* 0x000fc400028f0eff */
[----:B------:R-:W-:Y:S01]  /*67c0*/  PRMT R70, R35, 0x7632, R70 ;  /* 0x0000763223467816 */ /* 0x000fe20000000046 */
[----:B------:R2:W-:Y:S01]  /*67d0*/  STG.E.U16 desc[UR44][R144.64], R34 ;  /* 0x0000002290007986 */ /* 0x0005e2000c10152c */
[----:B------:R-:W-:Y:S02]  /*67e0*/  LEA R160, P5, R165, R156, 0x1 ;  /* 0x0000009ca5a07211 */ /* 0x000fe400078a08ff */
[----:B------:R-:W-:Y:S01]  /*67f0*/  LEA.HI.X.SX32 R153, R159, R168, 0x1, P6 ;  /* 0x000000a89f997211 */ /* 0x000fe200030f0eff */
[----:B------:R2:W-:Y:S01]  /*6800*/  STG.E.U16 desc[UR44][R136.64], R35 ;  /* 0x0000002388007986 */ /* 0x0005e2000c10152c */
[----:B------:R-:W-:Y:S02]  /*6810*/  LEA R164, P6, R167, R156, 0x1 ;  /* 0x0000009ca7a47211 */ /* 0x000fe400078c08ff */
[----:B------:R-:W-:Y:S01]  /*6820*/  LEA.HI.X.SX32 R159, R163, R168, 0x1, P3 ;  /* 0x000000a8a39f7211 */ /* 0x000fe200018f0eff */
[----:B------:R2:W-:Y:S01]  /*6830*/  STG.E.U16 desc[UR44][R146.64], R73 ;  /* 0x0000004992007986 */ /* 0x0005e2000c10152c */
[----:B------:R-:W-:-:S02]  /*6840*/  LEA R162, P3, R169, R156, 0x1 ;  /* 0x0000009ca9a27211 */ /* 0x000fc400078608ff */
[----:B------:R-:W-:Y:S01]  /*6850*/  LEA.HI.X.SX32 R155, R161, R168, 0x1, P4 ;  /* 0x000000a8a19b7211 */ /* 0x000fe200020f0eff */
[----:B------:R2:W-:Y:S01]  /*6860*/  STG.E.U16 desc[UR44][R138.64], R69 ;  /* 0x000000458a007986 */ /* 0x0005e2000c10152c */
[----:B------:R-:W-:Y:S02]  /*6870*/  LEA R156, P4, R166, R156, 0x1 ;  /* 0x0000009ca69c7211 */ /* 0x000fe400078808ff */
[-C--:B------:R-:W-:Y:S01]  /*6880*/  LEA.HI.X.SX32 R161, R165, R168.reuse, 0x1, P5 ;  /* 0x000000a8a5a17211 */ /* 0x080fe200028f0eff */
[----:B------:R2:W-:Y:S01]  /*6890*/  STG.E.U16 desc[UR44][R148.64], R74 ;  /* 0x0000004a94007986 */ /* 0x0005e2000c10152c */
[----:B---3--:R-:W-:Y:S02]  /*68a0*/  PRMT R80, R8, 0x7632, R80 ;  /* 0x0000763208507816 */ /* 0x008fe40000000050 */
[----:B------:R-:W-:Y:S01]  /*68b0*/  LEA.HI.X.SX32 R165, R167, R168, 0x1, P6 ;  /* 0x000000a8a7a57211 */ /* 0x000fe200030f0eff */
[----:B------:R2:W-:Y:S01]  /*68c0*/  STG.E.U16 desc[UR44][R140.64], R70 ;  /* 0x000000468c007986 */ /* 0x0005e2000c10152c */
[----:B------:R-:W-:-:S02]  /*68d0*/  PRMT R82, R9, 0x7632, R82 ;  /* 0x0000763209527816 */ /* 0x000fc40000000052 */
[-C--:B------:R-:W-:Y:S01]  /*68e0*/  LEA.HI.X.SX32 R163, R169, R168.reuse, 0x1, P3 ;  /* 0x000000a8a9a37211 */ /* 0x080fe200018f0eff */
[----:B------:R2:W-:Y:S01]  /*68f0*/  STG.E.U16 desc[UR44][R150.64], R8 ;  /* 0x0000000896007986 */ /* 0x0005e2000c10152c */
[----:B------:R-:W-:Y:S02]  /*6900*/  PRMT R81, R10, 0x7632, R81 ;  /* 0x000076320a517816 */ /* 0x000fe40000000051 */
[----:B------:R-:W-:Y:S01]  /*6910*/  LEA.HI.X.SX32 R157, R166, R168, 0x1, P4 ;  /* 0x000000a8a69d7211 */ /* 0x000fe200020f0eff */
[----:B------:R2:W-:Y:S01]  /*6920*/  STG.E.U16 desc[UR44][R152.64], R9 ;  /* 0x0000000998007986 */ /* 0x0005e2000c10152c */
[----:B------:R-:W-:Y:S02]  /*6930*/  PRMT R78, R11, 0x7632, R78 ;  /* 0x000076320b4e7816 */ /* 0x000fe4000000004e */
[----:B------:R-:W-:Y:S01]  /*6940*/  FSEL R5, R66, -INF , P2 ;  /* 0xff80000042057808 */ /* 0x000fe20001000000 */
[----:B------:R2:W-:Y:S01]  /*6950*/  STG.E.U16 desc[UR44][R158.64], R10 ;  /* 0x0000000a9e007986 */ /* 0x0005e2000c10152c */
[----:B-1----:R-:W-:-:S03]  /*6960*/  FSEL R6, R49, -INF , P1 ;  /* 0xff80000031067808 */ /* 0x002fc60000800000 */
[----:B------:R2:W-:Y:S01]  /*6970*/  STG.E.U16 desc[UR44][R154.64], R11 ;  /* 0x0000000b9a007986 */ /* 0x0005e2000c10152c */
[----:B------:R-:W-:Y:S01]  /*6980*/  FFMA R4, R5, 0.69314718246459960938, R4 ;  /* 0x3f31721805047823 */ /* 0x000fe20000000004 */
[----:B------:R-:W-:Y:S01]  /*6990*/  FFMA R5, R6, 0.69314718246459960938, R3 ;  /* 0x3f31721806057823 */ /* 0x000fe20000000003 */
[----:B------:R-:W-:Y:S01]  /*69a0*/  LOP3.LUT R6, R0, 0x1f8, RZ, 0xc0, !PT ;  /* 0x000001f800067812 */ /* 0x000fe200078ec0ff */
[----:B------:R2:W-:Y:S01]  /*69b0*/  STG.E.U16 desc[UR44][R160.64], R80 ;  /* 0x00000050a0007986 */ /* 0x0005e2000c10152c */
[C---:B------:R-:W-:Y:S02]  /*69c0*/  IMAD.SHL.U32 R3, R2.reuse, 0x4, RZ ;  /* 0x0000000402037824 */ /* 0x040fe400078e00ff */
[----:B------:R-:W-:Y:S01]  /*69d0*/  IMAD.HI R0, R2, 0x4, RZ ;  /* 0x0000000402007827 */ /* 0x000fe200078e02ff */
[----:B------:R2:W-:Y:S02]  /*69e0*/  STG.E.U16 desc[UR44][R164.64], R82 ;  /* 0x00000052a4007986 */ /* 0x0005e4000c10152c */
[----:B0-----:R-:W-:-:S02]  /*69f0*/  IADD3 R2, P1, P2, R3, UR6, R12 ;  /* 0x0000000603027c10 */ /* 0x001fc4000fa3e00c */
[----:B------:R2:W-:Y:S02]  /*6a00*/  STG.E.U16 desc[UR44][R162.64], R81 ;  /* 0x00000051a2007986 */ /* 0x0005e4000c10152c */
[----:B------:R-:W-:Y:S02]  /*6a10*/  IADD3.X R3, R0, UR5, R13, P1, P2 ;  /* 0x0000000500037c10 */ /* 0x000fe40008fe440d */
[----:B------:R2:W-:Y:S01]  /*6a20*/  STG.E.U16 desc[UR44][R156.64], R78 ;  /* 0x0000004e9c007986 */ /* 0x0005e2000c10152c */
[----:B------:R-:W-:Y:S06]  /*6a30*/  BAR.SYNC.DEFER_BLOCKING 0x0 ;  /* 0x0000000000007b1d */ /* 0x000fec0000010000 */
[----:B------:R2:W-:Y:S02]  /*6a40*/  STS.64 [R6+UR21], R4 ;  /* 0x0000000406007988 */ /* 0x0005e40008000a15 */
[----:B------:R-:W-:Y:S06]  /*6a50*/  BAR.SYNC.DEFER_BLOCKING 0x0 ;  /* 0x0000000000007b1d */ /* 0x000fec0000010000 */
[----:B------:R-:W-:Y:S05]  /*6a60*/  @P0 EXIT ;  /* 0x000000000000094d */ /* 0x000fea0003800000 */
[----:B--2---:R-:W0:Y:S04]  /*6a70*/  LDS R5, [R48] ;  /* 0x0000000030057984 */ /* 0x004e280000000800 */
[----:B0-----:R-:W-:Y:S01]  /*6a80*/  STG.E desc[UR44][R2.64], R5 ;  /* 0x0000000502007986 */ /* 0x001fe2000c10192c */
[----:B------:R-:W-:Y:S05]  /*6a90*/  EXIT ;  /* 0x000000000000794d */ /* 0x000fea0003800000 */
.L_x_2:
[----:B------:R-:W-:-:S00]  /*6aa0*/  BRA `(.L_x_2) ;  /* 0xfffffffc00fc7947 */ /* 0x000fc0000383ffff */
[----:B------:R-:W-:-:S00]  /*6ab0*/  NOP ;  /* 0x0000000000007918 */ /* 0x000fc00000000000 */
        /* <DEDUP_REMOVED lines=12> */
.L_x_3:


//--------------------- .nv.global.init           --------------------------
	.section	.nv.global.init,"aw",@progbits
.nv.global.init:
	.type		_$_str,@object
	.size		_$_str,(.L_0 - _$_str)
_$_str:
        /*0000*/ 	.byte	0x5f, 0x5f, 0x43, 0x55, 0x44, 0x41, 0x5f, 0x46, 0x54, 0x5a, 0x00
.L_0:


//--------------------- .nv.shared.attn_fwd       --------------------------
	.section	.nv.shared.attn_fwd,"aw",@nobits
	.sectionflags	@""
	.align	16
	.zero		1024


//--------------------- .nv.shared.reserved.0     --------------------------
	.section	.nv.shared.reserved.0,"aw",@nobits
	.weak		__nv_reservedSMEM_offset_0_alias
	.size		__nv_reservedSMEM_offset_0_alias, 0, 0
	.other		__nv_reservedSMEM_offset_0_alias,@"STO_CUDA_RESERVED_SHARED STV_DEFAULT"
__nv_reservedSMEM_offset_0_alias:
	.zero		0


//--------------------- .nv.constant0.attn_fwd    --------------------------
	.section	.nv.constant0.attn_fwd,"a",@progbits
	.sectionflags	@""
	.align	4
.nv.constant0.attn_fwd:
	.zero		664


//--------------------- SYMBOLS --------------------------

	.type		.nv.reservedSmem.offset0,@object
	.size		.nv.reservedSmem.offset0,0x4
